def gluon_wgmma(
    a_ptr,
    b_ptr,
    c_ptr,
    M,
    N,
    K,
    stride_am,
    stride_bk,
    stride_cm,
    BLOCK_M: gl.constexpr,
    BLOCK_N: gl.constexpr,
    BLOCK_K: gl.constexpr,
    DTYPE: gl.constexpr,
    A_LAYOUT: gl.constexpr,
    B_LAYOUT: gl.constexpr,
    C_LAYOUT: gl.constexpr,
    B_SHAPE: gl.constexpr,
    TRANS_B: gl.constexpr,
    NUM_BUFFERS: gl.constexpr,
    NUM_WARPS: gl.constexpr,
):
    a_desc = tma.make_tensor_descriptor(
        a_ptr, [M, K], [stride_am, 1], [BLOCK_M, BLOCK_K], A_LAYOUT
    )
    b_desc = tma.make_tensor_descriptor(
        b_ptr,
        [N, K] if TRANS_B else [K, N],
        [stride_bk, 1],
        B_SHAPE,
        B_LAYOUT,
    )
    c_desc = tma.make_tensor_descriptor(
        c_ptr, [M, N], [stride_cm, 1], [BLOCK_M, BLOCK_N], C_LAYOUT
    )

    a_bufs = gl.allocate_shared_memory(
        DTYPE, [NUM_BUFFERS, BLOCK_M, BLOCK_K], A_LAYOUT
    )
    b_bufs = gl.allocate_shared_memory(DTYPE, [NUM_BUFFERS] + B_SHAPE, B_LAYOUT)

    pid_m = gl.program_id(0)
    pid_n = gl.program_id(1)
    off_m = pid_m * BLOCK_M
    off_n = pid_n * BLOCK_N

    mma_layout: gl.constexpr = pick_wgmma_layout(DTYPE, BLOCK_M, BLOCK_N, NUM_WARPS)
    acc = warpgroup_mma_init(
        gl.zeros((BLOCK_M, BLOCK_N), dtype=gl.float32, layout=mma_layout)
    )

    bars = gl.allocate_shared_memory(
        gl.int64, [NUM_BUFFERS, 1], mbarrier.MBarrierLayout()
    )
    for i in gl.static_range(NUM_BUFFERS):
        mbarrier.init(bars.index(i), count=1)
    idx = 0
    phase = 0

    for k in range(0, K, BLOCK_K):
        a = a_bufs.index(idx)
        b = b_bufs.index(idx)
        bar = bars.index(idx)
        mbarrier.expect(bar, a_desc.block_type.nbytes + b_desc.block_type.nbytes)
        tma.async_copy_global_to_shared(a_desc, [off_m, k], bar, a)
        tma.async_copy_global_to_shared(
            b_desc, [off_n, k] if TRANS_B else [k, off_n], bar, b
        )
        mbarrier.wait(bar, phase=phase)

        if TRANS_B:
            b = b.permute((1, 0))
        acc = warpgroup_mma_wait(num_outstanding=0, deps=(acc,))
        acc = warpgroup_mma(a, b, acc, is_async=True)

        idx += 1
        if idx == NUM_BUFFERS:
            idx = 0
            phase ^= 1

    acc = warpgroup_mma_wait(num_outstanding=0, deps=(acc,))
    for i in gl.static_range(NUM_BUFFERS):
        mbarrier.invalidate(bars.index(i))

    c_smem = gl.allocate_shared_memory(DTYPE, [BLOCK_M, BLOCK_N], C_LAYOUT)
    c_smem.store(acc.to(DTYPE))
    fence_async_shared()
    tma.async_copy_shared_to_global(c_desc, [off_m, off_n], c_smem)
    tma.store_wait(pendings=0)

# config = {"BLOCK_K": 32, "BLOCK_M": 64, "BLOCK_N": 64, "arch": "sm_90", "dtype": "fp8e4m3", "num_buffers": 4, "num_warps": 4, "trans_b": 1}
# arch = sm_90


// ===== COMPILED SASS (sm_90a) =====

	.target	sm_90a

	.elftype	@"ET_EXEC"


//--------------------- .note.nv.tkinfo           --------------------------
	.section	.note.nv.tkinfo,"",@"SHT_NOTE"
	.sectionflags	@"SHF_NOTE_NV_TKINFO"
	.tkinfo
        /*0018*/ 	.word	0x00000002
        /*0030*/ 	.string	""
        /*0030*/ 	.string	"ptxas"
        /*0030*/ 	.string	"Cuda compilation tools, release 13.0, V13.0.88"
        /*0030*/ 	.string	"Build cuda_13.0.r13.0/compiler.36424714_0"
        /*0030*/ 	.string	"-v  -suppress-debug-info  -lineinfo  -arch sm_90a "



//--------------------- .note.nv.cuinfo           --------------------------
	.section	.note.nv.cuinfo,"",@"SHT_NOTE"
	.sectionflags	@"SHF_NOTE_NV_CUINFO"
        /*0018*/ 	.short	0x0002
        /*001a*/ 	.short	0x005a
        /*001c*/ 	.short	0x0082
	.zero		2


//--------------------- .nv.info                  --------------------------
	.section	.nv.info,"",@"SHT_CUDA_INFO"
	.align	4


	//----- nvinfo : EIATTR_REGCOUNT
	.align		4
        /*0000*/ 	.byte	0x04, 0x2f
        /*0002*/ 	.short	(.L_1 - .L_0)
	.align		4
.L_0:
        /*0004*/ 	.word	index@(gluon_wgmma)
        /*0008*/ 	.word	0x0000003a


	//----- nvinfo : EIATTR_FRAME_SIZE
	.align		4
.L_1:
        /*000c*/ 	.byte	0x04, 0x11
        /*000e*/ 	.short	(.L_3 - .L_2)
	.align		4
.L_2:
        /*0010*/ 	.word	index@(gluon_wgmma)
        /*0014*/ 	.word	0x00000000


	//----- nvinfo : EIATTR_MIN_STACK_SIZE
	.align		4
.L_3:
        /*0018*/ 	.byte	0x04, 0x12
        /*001a*/ 	.short	(.L_5 - .L_4)
	.align		4
.L_4:
        /*001c*/ 	.word	index@(gluon_wgmma)
        /*0020*/ 	.word	0x00000000
.L_5:


//--------------------- .nv.compat                --------------------------
	.section	.nv.compat,"",@"SHT_CUDA_COMPAT_INFO"
	.align	4
        /*0000*/ 	.byte	0x02, 0x09, 0x01, 0x00, 0x02, 0x02, 0x04, 0x00, 0x02, 0x05, 0x05, 0x00, 0x03, 0x07, 0x01, 0x01
        /*0010*/ 	.byte	0x02, 0x03, 0x03, 0x00, 0x02, 0x06, 0x01, 0x00, 0x04, 0x0b, 0x08, 0x00, 0x00, 0x00, 0x00, 0x00
        /*0020*/ 	.byte	0x00, 0x00, 0x00, 0x00


//--------------------- .nv.info.gluon_wgmma      --------------------------
	.section	.nv.info.gluon_wgmma,"",@"SHT_CUDA_INFO"
	.sectionflags	@""
	.align	4


	//----- nvinfo : EIATTR_CUDA_API_VERSION
	.align		4
        /*0000*/ 	.byte	0x04, 0x37
        /*0002*/ 	.short	(.L_7 - .L_6)
.L_6:
        /*0004*/ 	.word	0x00000082


	//----- nvinfo : EIATTR_KPARAM_INFO
	.align		4
.L_7:
        /*0008*/ 	.byte	0x04, 0x17
        /*000a*/ 	.short	(.L_9 - .L_8)
.L_8:
        /*000c*/ 	.word	0x00000000
        /*0010*/ 	.short	0x000a
        /*0012*/ 	.short	0x0048
        /*0014*/ 	.byte	0x00, 0xf4, 0x21, 0x00


	//----- nvinfo : EIATTR_KPARAM_INFO
	.align		4
.L_9:
        /*0018*/ 	.byte	0x04, 0x17
        /*001a*/ 	.short	(.L_11 - .L_10)
.L_10:
        /*001c*/ 	.word	0x00000000
        /*0020*/ 	.short	0x0009
        /*0022*/ 	.short	0x0040
        /*0024*/ 	.byte	0x00, 0xf4, 0x21, 0x00


	//----- nvinfo : EIATTR_KPARAM_INFO
	.align		4
.L_11:
        /*0028*/ 	.byte	0x04, 0x17
        /*002a*/ 	.short	(.L_13 - .L_12)
.L_12:
        /*002c*/ 	.word	0x00000000
        /*0030*/ 	.short	0x0008
        /*0032*/ 	.short	0x0038
        /*0034*/ 	.byte	0x00, 0xf0, 0x21, 0x00


	//----- nvinfo : EIATTR_KPARAM_INFO
	.align		4
.L_13:
        /*0038*/ 	.byte	0x04, 0x17
        /*003a*/ 	.short	(.L_15 - .L_14)
.L_14:
        /*003c*/ 	.word	0x00000000
        /*0040*/ 	.short	0x0007
        /*0042*/ 	.short	0x0030
        /*0044*/ 	.byte	0x00, 0xf0, 0x21, 0x00


	//----- nvinfo : EIATTR_KPARAM_INFO
	.align		4
.L_15:
        /*0048*/ 	.byte	0x04, 0x17
        /*004a*/ 	.short	(.L_17 - .L_16)
.L_16:
        /*004c*/ 	.word	0x00000000
        /*0050*/ 	.short	0x0006
        /*0052*/ 	.short	0x0028
        /*0054*/ 	.byte	0x00, 0xf0, 0x21, 0x00


	//----- nvinfo : EIATTR_KPARAM_INFO
	.align		4
.L_17:
        /*0058*/ 	.byte	0x04, 0x17
        /*005a*/ 	.short	(.L_19 - .L_18)
.L_18:
        /*005c*/ 	.word	0x00000000
        /*0060*/ 	.short	0x0005
        /*0062*/ 	.short	0x0020
        /*0064*/ 	.byte	0x00, 0xf0, 0x11, 0x00


	//----- nvinfo : EIATTR_KPARAM_INFO
	.align		4
.L_19:
        /*0068*/ 	.byte	0x04, 0x17
        /*006a*/ 	.short	(.L_21 - .L_20)
.L_20:
        /*006c*/ 	.word	0x00000000
        /*0070*/ 	.short	0x0004
        /*0072*/ 	.short	0x001c
        /*0074*/ 	.byte	0x00, 0xf0, 0x11, 0x00


	//----- nvinfo : EIATTR_KPARAM_INFO
	.align		4
.L_21:
        /*0078*/ 	.byte	0x04, 0x17
        /*007a*/ 	.short	(.L_23 - .L_22)
.L_22:
        /*007c*/ 	.word	0x00000000
        /*0080*/ 	.short	0x0003
        /*0082*/ 	.short	0x0018
        /*0084*/ 	.byte	0x00, 0xf0, 0x11, 0x00


	//----- nvinfo : EIATTR_KPARAM_INFO
	.align		4
.L_23:
        /*0088*/ 	.byte	0x04, 0x17
        /*008a*/ 	.short	(.L_25 - .L_24)
.L_24:
        /*008c*/ 	.word	0x00000000
        /*0090*/ 	.short	0x0002
        /*0092*/ 	.short	0x0010
        /*0094*/ 	.byte	0x00, 0xf4, 0x21, 0x00


	//----- nvinfo : EIATTR_KPARAM_INFO
	.align		4
.L_25:
        /*0098*/ 	.byte	0x04, 0x17
        /*009a*/ 	.short	(.L_27 - .L_26)
.L_26:
        /*009c*/ 	.word	0x00000000
        /*00a0*/ 	.short	0x0001
        /*00a2*/ 	.short	0x0008
        /*00a4*/ 	.byte	0x00, 0xf4, 0x21, 0x00


	//----- nvinfo : EIATTR_KPARAM_INFO
	.align		4
.L_27:
        /*00a8*/ 	.byte	0x04, 0x17
        /*00aa*/ 	.short	(.L_29 - .L_28)
.L_28:
        /*00ac*/ 	.word	0x00000000
        /*00b0*/ 	.short	0x0000
        /*00b2*/ 	.short	0x0000
        /*00b4*/ 	.byte	0x00, 0xf4, 0x21, 0x00


	//----- nvinfo : EIATTR_SPARSE_MMA_MASK
	.align		4
.L_29:
        /*00b8*/ 	.byte	0x03, 0x50
        /*00ba*/ 	.short	0x0000


	//----- nvinfo : EIATTR_MAXREG_COUNT
	.align		4
        /*00bc*/ 	.byte	0x03, 0x1b
        /*00be*/ 	.short	0x00ff


	//----- nvinfo : EIATTR_NUM_BARRIERS
	.align		4
        /*00c0*/ 	.byte	0x02, 0x4c
        /*00c2*/ 	.byte	0x01
	.zero		1


	//----- nvinfo : EIATTR_MERCURY_ISA_VERSION
	.align		4
        /*00c4*/ 	.byte	0x03, 0x5f
        /*00c6*/ 	.short	0x0101


	//----- nvinfo : EIATTR_INT_WARP_WIDE_INSTR_OFFSETS
	.align		4
        /*00c8*/ 	.byte	0x04, 0x31
        /*00ca*/ 	.short	(.L_31 - .L_30)


	//   ....[0]....
.L_30:
        /*00cc*/ 	.word	0x000012f0


	//   ....[1]....
        /*00d0*/ 	.word	0x00001310


	//   ....[2]....
        /*00d4*/ 	.word	0x00001320


	//   ....[3]....
        /*00d8*/ 	.word	0x00001330


	//   ....[4]....
        /*00dc*/ 	.word	0x00001440


	//   ....[5]....
        /*00e0*/ 	.word	0x000016e0


	//   ....[6]....
        /*00e4*/ 	.word	0x000016f0


	//   ....[7]....
        /*00e8*/ 	.word	0x00001760


	//   ....[8]....
        /*00ec*/ 	.word	0x00001770


	//   ....[9]....
        /*00f0*/ 	.word	0x00001b20


	//   ....[10]....
        /*00f4*/ 	.word	0x00001b40


	//----- nvinfo : EIATTR_COOP_GROUP_MASK_REGIDS
	.align		4
.L_31:
        /*00f8*/ 	.byte	0x04, 0x29
        /*00fa*/ 	.short	(.L_33 - .L_32)


	//   ....[0]....
.L_32:
        /*00fc*/ 	.word	0xffffffff


	//   ....[1]....
        /*0100*/ 	.word	0xffffffff


	//   ....[2]....
        /*0104*/ 	.word	0xffffffff


	//----- nvinfo : EIATTR_COOP_GROUP_INSTR_OFFSETS
	.align		4
.L_33:
        /*0108*/ 	.byte	0x04, 0x28
        /*010a*/ 	.short	(.L_35 - .L_34)


	//   ....[0]....
.L_34:
        /*010c*/ 	.word	0x00000140


	//   ....[1]....
        /*0110*/ 	.word	0x00000700


	//   ....[2]....
        /*0114*/ 	.word	0x00000cf0


	//----- nvinfo : EIATTR_MBARRIER_INSTR_OFFSETS
	.align		4
.L_35:
        /*0118*/ 	.byte	0x04, 0x39
        /*011a*/ 	.short	(.L_37 - .L_36)


	//   ....[0]....
.L_36:
        /*011c*/ 	.word	0x00001490
        /*0120*/ 	.word	0x000000ff
        /*0124*/ 	.word	0x00004000
        /*0128*/ 	.short	0x0100
        /*012a*/ 	.byte	0x08
	.zero		1


	//   ....[1]....
        /*012c*/ 	.word	0x000014b0
        /*0130*/ 	.word	0x000000ff
        /*0134*/ 	.word	0x00004008
        /*0138*/ 	.short	0x0100
        /*013a*/ 	.byte	0x08
	.zero		1


	//   ....[2]....
        /*013c*/ 	.word	0x000014d0
        /*0140*/ 	.word	0x000000ff
        /*0144*/ 	.word	0x00004010
        /*0148*/ 	.short	0x0100
        /*014a*/ 	.byte	0x08
	.zero		1


	//   ....[3]....
        /*014c*/ 	.word	0x00001500
        /*0150*/ 	.word	0x000000ff
        /*0154*/ 	.word	0x00004018
        /*0158*/ 	.short	0x0100
        /*015a*/ 	.byte	0x08
	.zero		1


	//   ....[4]....
        /*015c*/ 	.word	0x00001820
        /*0160*/ 	.word	0x000000ff
        /*0164*/ 	.word	0x00004000
        /*0168*/ 	.short	0x010a
        /*016a*/ 	.byte	0x09
	.zero		1


	//   ....[5]....
        /*016c*/ 	.word	0x00001a80
        /*0170*/ 	.word	0x000000ff
        /*0174*/ 	.word	0x00004000
        /*0178*/ 	.short	0x0108
        /*017a*/ 	.byte	0x08
	.zero		1


	//   ....[6]....
        /*017c*/ 	.word	0x00001b90
        /*0180*/ 	.word	0x000000ff
        /*0184*/ 	.word	0x00004008
        /*0188*/ 	.short	0x0108
        /*018a*/ 	.byte	0x08
	.zero		1


	//   ....[7]....
        /*018c*/ 	.word	0x00001bd0
        /*0190*/ 	.word	0x000000ff
        /*0194*/ 	.word	0x00004010
        /*0198*/ 	.short	0x0108
        /*019a*/ 	.byte	0x08
	.zero		1


	//   ....[8]....
        /*019c*/ 	.word	0x00001bf0
        /*01a0*/ 	.word	0x000000ff
        /*01a4*/ 	.word	0x00004018
        /*01a8*/ 	.short	0x0108
        /*01aa*/ 	.byte	0x08
	.zero		1


	//   ....[9]....
        /*01ac*/ 	.word	0x00001d80
        /*01b0*/ 	.word	0x000000ff
        /*01b4*/ 	.word	0x00004000
        /*01b8*/ 	.short	0x010a
        /*01ba*/ 	.byte	0x09
	.zero		1


	//----- nvinfo : EIATTR_NUM_MBARRIERS
	.align		4
.L_37:
        /*01bc*/ 	.byte	0x03, 0x38
        /*01be*/ 	.short	0x0004


	//----- nvinfo : EIATTR_EXIT_INSTR_OFFSETS
	.align		4
        /*01c0*/ 	.byte	0x04, 0x1c
        /*01c2*/ 	.short	(.L_39 - .L_38)


	//   ....[0]....
.L_38:
        /*01c4*/ 	.word	0x00001d70


	//----- nvinfo : EIATTR_REQNTID
	.align		4
.L_39:
        /*01c8*/ 	.byte	0x04, 0x10
        /*01ca*/ 	.short	(.L_41 - .L_40)
.L_40:
        /*01cc*/ 	.word	0x00000080
        /*01d0*/ 	.word	0x00000001
        /*01d4*/ 	.word	0x00000001


	//----- nvinfo : EIATTR_CRS_STACK_SIZE
	.align		4
.L_41:
        /*01d8*/ 	.byte	0x04, 0x1e
        /*01da*/ 	.short	(.L_43 - .L_42)
.L_42:
        /*01dc*/ 	.word	0x00000000


	//----- nvinfo : EIATTR_CBANK_PARAM_SIZE
	.align		4
.L_43:
        /*01e0*/ 	.byte	0x03, 0x19
        /*01e2*/ 	.short	0x0050


	//----- nvinfo : EIATTR_PARAM_CBANK
	.align		4
        /*01e4*/ 	.byte	0x04, 0x0a
        /*01e6*/ 	.short	(.L_45 - .L_44)
	.align		4
.L_44:
        /*01e8*/ 	.word	index@(.nv.constant0.gluon_wgmma)
        /*01ec*/ 	.short	0x0210
        /*01ee*/ 	.short	0x0050


	//----- nvinfo : EIATTR_SW_WAR
	.align		4
.L_45:
        /*01f0*/ 	.byte	0x04, 0x36
        /*01f2*/ 	.short	(.L_47 - .L_46)
.L_46:
        /*01f4*/ 	.word	0x00000008
.L_47:


//--------------------- .nv.callgraph             --------------------------
	.section	.nv.callgraph,"",@"SHT_CUDA_CALLGRAPH"
	.align	4
	.sectionentsize	8
	.align		4
        /*0000*/ 	.word	0x00000000
	.align		4
        /*0004*/ 	.word	0xffffffff
	.align		4
        /*0008*/ 	.word	0x00000000
	.align		4
        /*000c*/ 	.word	0xfffffffe
	.align		4
        /*0010*/ 	.word	0x00000000
	.align		4
        /*0014*/ 	.word	0xfffffffd
	.align		4
        /*0018*/ 	.word	0x00000000
	.align		4
        /*001c*/ 	.word	0xfffffffc


//--------------------- .text.gluon_wgmma         --------------------------
	.section	.text.gluon_wgmma,"ax",@progbits
	.align	128
        .global         gluon_wgmma
        .type           gluon_wgmma,@function
        .size           gluon_wgmma,(.L_x_53 - gluon_wgmma)
        .other          gluon_wgmma,@"STO_CUDA_ENTRY STV_DEFAULT"
gluon_wgmma:
.text.gluon_wgmma:
[----:B------:R-:W-:Y:S01]  /*0000*/  LDC R1, c[0x0][0x28] ;  /* 0x00000a00ff017b82 */ /* 0x000fe20000000800 */
[----:B------:R-:W1:Y:S07]  /*0010*/  S2R R0, SR_TID.X ;  /* 0x0000000000007919 */ /* 0x000e6e0000002100 */
[----:B------:R-:W2:Y:S01]  /*0020*/  S2UR UR4, SR_CgaCtaId ;  /* 0x00000000000479c3 */ /* 0x000ea20000008800 */
[----:B------:R-:W-:Y:S01]  /*0030*/  UMOV UR8, 0x400 ;  /* 0x0000040000087882 */ /* 0x000fe20000000000 */
[----:B------:R-:W-:Y:S01]  /*0040*/  ULDC UR6, c[0x0][0xc] ;  /* 0x0000030000067ab9 */ /* 0x000fe20000000800 */
[----:B------:R-:W-:Y:S01]  /*0050*/  ULDC.64 UR24, c[0x0][0x250] ;  /* 0x0000940000187ab9 */ /* 0x000fe20000000a00 */
[----:B------:R-:W-:Y:S04]  /*0060*/  BSSY B0, `(.L_x_0) ;  /* 0x000001e000007945 */ /* 0x000fe80003800000 */
[----:B------:R-:W3:Y:S08]  /*0070*/  LDC R9, c[0x0][0x230] ;  /* 0x00008c00ff097b82 */ /* 0x000ef00000000800 */
[----:B------:R-:W-:Y:S08]  /*0080*/  S2UR UR30, SR_CTAID.Y ;  /* 0x00000000001e79c3 */ /* 0x000ff00000002600 */
[----:B------:R-:W4:Y:S01]  /*0090*/  S2UR UR5, SR_CTAID.Z ;  /* 0x00000000000579c3 */ /* 0x000f220000002700 */
[----:B--2---:R-:W-:-:S03]  /*00a0*/  ULEA UR8, UR4, UR8, 0x18 ;  /* 0x0000000804087291 */ /* 0x004fc6000f8ec03f */
[----:B------:R-:W-:Y:S01]  /*00b0*/  ULDC UR4, c[0x0][0x10] ;  /* 0x0000040000047ab9 */ /* 0x000fe20000000800 */
[----:B-1----:R-:W-:-:S03]  /*00c0*/  LOP3.LUT R7, R0, 0x7f, RZ, 0xc0, !PT ;  /* 0x0000007f00077812 */ /* 0x002fc600078ec0ff */
[----:B------:R-:W1:Y:S01]  /*00d0*/  S2UR UR31, SR_CTAID.X ;  /* 0x00000000001f79c3 */ /* 0x000e620000002500 */
[----:B---3--:R-:W-:Y:S01]  /*00e0*/  VIADD R6, R9, 0xffffffff ;  /* 0xffffffff09067836 */ /* 0x008fe20000000000 */
[C---:B------:R-:W-:Y:S02]  /*00f0*/  ISETP.GE.U32.AND P0, PT, R7.reuse, 0x20, PT ;  /* 0x000000200700780c */ /* 0x040fe40003f06070 */
[C---:B------:R-:W-:Y:S02]  /*0100*/  ISETP.NE.U32.AND P2, PT, R7.reuse, RZ, PT ;  /* 0x000000ff0700720c */ /* 0x040fe40003f45070 */
[----:B------:R-:W-:Y:S02]  /*0110*/  LEA R3, R7, UR8, 0x2 ;  /* 0x0000000807037c11 */ /* 0x000fe4000f8e10ff */
[----:B------:R-:W2:Y:S07]  /*0120*/  LDC R2, c[0x0][0x228] ;  /* 0x00008a00ff027b82 */ /* 0x000eae0000000800 */
[----:B------:R3:W-:Y:S01]  /*0130*/  @!P0 STS [R3], RZ ;  /* 0x000000ff03008388 */ /* 0x0007e20000000800 */
[----:B------:R-:W-:-:S03]  /*0140*/  NOP ;  /* 0x0000000000007918 */ /* 0x000fc60000000000 */
[----:B------:R3:W-:Y:S01]  /*0150*/  @!P2 STS [UR8+0x20], R6 ;  /* 0x00002006ff00a988 */ /* 0x0007e20008000808 */
[----:B----4-:R-:W-:-:S04]  /*0160*/  UIMAD UR4, UR5, UR4, UR30 ;  /* 0x00000004050472a4 */ /* 0x010fc8000f8e021e */
[----:B-1----:R-:W-:-:S04]  /*0170*/  UIMAD UR4, UR4, UR6, UR31 ;  /* 0x00000006040472a4 */ /* 0x002fc8000f8e021f */
[----:B------:R-:W-:Y:S01]  /*0180*/  UIMAD UR5, UR4, 0x180, URZ ;  /* 0x00000180040578a4 */ /* 0x000fe2000f8e023f */
[----:B--2---:R-:W-:Y:S02]  /*0190*/  VIADD R2, R2, 0xffffffff ;  /* 0xffffffff02027836 */ /* 0x004fe40000000000 */
[----:B------:R-:W-:Y:S01]  /*01a0*/  UMOV UR4, URZ ;  /* 0x0000003f00047c82 */ /* 0x000fe20008000000 */
[----:B------:R-:W-:-:S04]  /*01b0*/  UIADD3 UR28, UP0, UR5, UR24, URZ ;  /* 0x00000018051c7290 */ /* 0x000fc8000ff1e03f */
[----:B------:R-:W-:Y:S01]  /*01c0*/  ULEA.HI.X.SX32 UR29, UR5, UR25, 0x1, UP0 ;  /* 0x00000019051d7291 */ /* 0x000fe200080f0e3f */
[----:B---3--:R-:W-:Y:S11]  /*01d0*/  @P2 BRA `(.L_x_1) ;  /* 0x0000000000182947 */ /* 0x008ff60003800000 */
[----:B------:R-:W1:Y:S01]  /*01e0*/  LDS R4, [UR8+0x8] ;  /* 0x00000808ff047984 */ /* 0x000e620008000800 */
[----:B------:R-:W2:Y:S01]  /*01f0*/  LDC.64 R10, c[0x0][0x210] ;  /* 0x00008400ff0a7b82 */ /* 0x000ea20000000a00 */
[----:B------:R-:W-:Y:S02]  /*0200*/  IMAD.MOV.U32 R5, RZ, RZ, 0x70 ;  /* 0x00000070ff057424 */ /* 0x000fe400078e00ff */
[----:B--2---:R2:W-:Y:S03]  /*0210*/  STS.64 [UR8], R10 ;  /* 0x0000000aff007988 */ /* 0x0045e60008000a08 */
[----:B-1----:R-:W-:-:S05]  /*0220*/  LOP3.LUT R4, R4, 0x10, R5, 0xd8, !PT ;  /* 0x0000001004047812 */ /* 0x002fca00078ed805 */
[----:B------:R2:W-:Y:S02]  /*0230*/  STS [UR8+0x8], R4 ;  /* 0x00000804ff007988 */ /* 0x0005e40008000808 */
.L_x_1:
[----:B------:R-:W-:Y:S05]  /*0240*/  BSYNC B0 ;  /* 0x0000000000007941 */ /* 0x000fea0003800000 */
.L_x_0:
[----:B------:R-:W-:Y:S04]  /*0250*/  BSSY B0, `(.L_x_2) ;  /* 0x000000a000007945 */ /* 0x000fe80003800000 */
[----:B------:R-:W-:Y:S05]  /*0260*/  @P2 BRA `(.L_x_3) ;  /* 0x0000000000202947 */ /* 0x000fea0003800000 */
[----:B--2---:R-:W1:Y:S01]  /*0270*/  LDS R4, [UR8+0x34] ;  /* 0x00003408ff047984 */ /* 0x004e620008000800 */
[----:B------:R-:W-:Y:S02]  /*0280*/  IMAD.MOV.U32 R5, RZ, RZ, 0x1f000000 ;  /* 0x1f000000ff057424 */ /* 0x000fe400078e00ff */
[----:B------:R-:W-:Y:S01]  /*0290*/  @!P2 IMAD.MOV.U32 R8, RZ, RZ, 0x3f ;  /* 0x0000003fff08a424 */ /* 0x000fe200078e00ff */
[----:B------:R-:W2:Y:S02]  /*02a0*/  @!P2 LDS R11, [UR8+0x38] ;  /* 0x00003808ff0ba984 */ /* 0x000ea40008000800 */
[----:B-1----:R-:W-:Y:S02]  /*02b0*/  LOP3.LUT R4, R4, 0xff000000, R5, 0xb8, !PT ;  /* 0xff00000004047812 */ /* 0x002fe400078eb805 */
[----:B--2---:R-:W-:-:S03]  /*02c0*/  @!P2 LOP3.LUT R5, R11, 0xff, R8, 0xb8, !PT ;  /* 0x000000ff0b05a812 */ /* 0x004fc600078eb808 */
[----:B------:R1:W-:Y:S04]  /*02d0*/  STS [UR8+0x34], R4 ;  /* 0x00003404ff007988 */ /* 0x0003e80008000808 */
[----:B------:R1:W-:Y:S02]  /*02e0*/  @!P2 STS [UR8+0x38], R5 ;  /* 0x00003805ff00a988 */ /* 0x0003e40008000808 */
.L_x_3:
[----:B------:R-:W-:Y:S05]  /*02f0*/  BSYNC B0 ;  /* 0x0000000000007941 */ /* 0x000fea0003800000 */
.L_x_2:
[----:B------:R-:W-:Y:S04]  /*0300*/  BSSY B0, `(.L_x_4) ;  /* 0x000000a000007945 */ /* 0x000fe80003800000 */
[----:B------:R-:W-:Y:S05]  /*0310*/  @P2 BRA `(.L_x_5) ;  /* 0x0000000000202947 */ /* 0x000fea0003800000 */
[----:B-12---:R-:W1:Y:S01]  /*0320*/  LDS R4, [UR8+0x1c] ;  /* 0x00001c08ff047984 */ /* 0x006e620008000800 */
[----:B------:R-:W2:Y:S03]  /*0330*/  LDC.64 R12, c[0x0][0x238] ;  /* 0x00008e00ff0c7b82 */ /* 0x000ea60000000a00 */
[----:B------:R3:W-:Y:S01]  /*0340*/  STS [UR8+0x24], R2 ;  /* 0x00002402ff007988 */ /* 0x0007e20008000808 */
[--C-:B--2---:R-:W-:Y:S02]  /*0350*/  SHF.R.U32.HI R11, RZ, 0x4, R13.reuse ;  /* 0x00000004ff0b7819 */ /* 0x104fe4000001160d */
[----:B------:R-:W-:-:S05]  /*0360*/  SHF.R.U64 R5, R12, 0x4, R13 ;  /* 0x000000040c057819 */ /* 0x000fca000000120d */
[----:B------:R3:W-:Y:S01]  /*0370*/  STS [UR8+0xc], R5 ;  /* 0x00000c05ff007988 */ /* 0x0007e20008000808 */
[----:B-1----:R-:W-:-:S05]  /*0380*/  LOP3.LUT R4, R4, 0xf, R11, 0xb8, !PT ;  /* 0x0000000f04047812 */ /* 0x002fca00078eb80b */
[----:B------:R3:W-:Y:S02]  /*0390*/  STS [UR8+0x1c], R4 ;  /* 0x00001c04ff007988 */ /* 0x0007e40008000808 */
.L_x_5:
[----:B------:R-:W-:Y:S05]  /*03a0*/  BSYNC B0 ;  /* 0x0000000000007941 */ /* 0x000fea0003800000 */
.L_x_4:
[----:B------:R-:W-:Y:S04]  /*03b0*/  BSSY B1, `(.L_x_6) ;  /* 0x000001d000017945 */ /* 0x000fe80003800000 */
[----:B------:R-:W-:Y:S04]  /*03c0*/  BSSY B0, `(.L_x_7) ;  /* 0x0000018000007945 */ /* 0x000fe80003800000 */
[----:B------:R-:W-:Y:S05]  /*03d0*/  @P2 BRA `(.L_x_8) ;  /* 0x00000000001c2947 */ /* 0x000fea0003800000 */
[----:B-123--:R-:W1:Y:S02]  /*03e0*/  LDS R4, [UR8+0x34] ;  /* 0x00003408ff047984 */ /* 0x00ee640008000800 */
[----:B-1----:R-:W-:-:S05]  /*03f0*/  LOP3.LUT R4, R4, 0x7, RZ, 0xb8, !PT ;  /* 0x0000000704047812 */ /* 0x002fca00078eb8ff */
[----:B------:R1:W-:Y:S01]  /*0400*/  STS [UR8+0x34], R4 ;  /* 0x00003404ff007988 */ /* 0x0003e20008000808 */
[----:B------:R-:W-:Y:S05]  /*0410*/  @P2 BRA `(.L_x_9) ;  /* 0x00000000001c2947 */ /* 0x000fea0003800000 */
[----:B-1----:R-:W1:Y:S02]  /*0420*/  LDS R4, [UR8+0x34] ;  /* 0x00003408ff047984 */ /* 0x002e640008000800 */
[----:B-1----:R-:W-:-:S05]  /*0430*/  LOP3.LUT R4, R4, 0x38, RZ, 0xb8, !PT ;  /* 0x0000003804047812 */ /* 0x002fca00078eb8ff */
[----:B------:R4:W-:Y:S02]  /*0440*/  STS [UR8+0x34], R4 ;  /* 0x00003404ff007988 */ /* 0x0009e40008000808 */
.L_x_8:
[----:B------:R-:W-:Y:S05]  /*0450*/  @P2 BRA `(.L_x_10) ;  /* 0x00000000001c2947 */ /* 0x000fea0003800000 */
[----:B-1234-:R-:W1:Y:S02]  /*0460*/  LDS R4, [UR8+0x8] ;  /* 0x00000808ff047984 */ /* 0x01ee640008000800 */
[----:B-1----:R-:W-:-:S05]  /*0470*/  LOP3.LUT R4, R4, 0x780, RZ, 0xb8, !PT ;  /* 0x0000078004047812 */ /* 0x002fca00078eb8ff */
[----:B------:R2:W-:Y:S02]  /*0480*/  STS [UR8+0x8], R4 ;  /* 0x00000804ff007988 */ /* 0x0005e40008000808 */
.L_x_9:
[----:B------:R-:W-:Y:S05]  /*0490*/  @P2 BRA `(.L_x_11) ;  /* 0x0000000000282947 */ /* 0x000fea0003800000 */
[----:B-12---:R-:W1:Y:S02]  /*04a0*/  LDS R4, [UR8+0x8] ;  /* 0x00000808ff047984 */ /* 0x006e640008000800 */
[----:B-1----:R-:W-:-:S05]  /*04b0*/  LOP3.LUT R4, R4, 0x1800, RZ, 0xb8, !PT ;  /* 0x0000180004047812 */ /* 0x002fca00078eb8ff */
[----:B------:R5:W-:Y:S02]  /*04c0*/  STS [UR8+0x8], R4 ;  /* 0x00000804ff007988 */ /* 0x000be40008000808 */
.L_x_10:
[----:B------:R-:W-:Y:S05]  /*04d0*/  @P2 BREAK B0 ;  /* 0x0000000000002942 */ /* 0x000fea0003800000 */
[----:B------:R-:W-:Y:S05]  /*04e0*/  @P2 BRA `(.L_x_12) ;  /* 0x0000000000242947 */ /* 0x000fea0003800000 */
[----:B-1-3--:R-:W1:Y:S01]  /*04f0*/  LDS R5, [UR8+0x8] ;  /* 0x00000808ff057984 */ /* 0x00ae620008000800 */
[----:B--2-45:R-:W-:-:S05]  /*0500*/  IMAD.MOV.U32 R4, RZ, RZ, 0x6000 ;  /* 0x00006000ff047424 */ /* 0x034fca00078e00ff */
[----:B-1----:R-:W-:-:S04]  /*0510*/  LOP3.LUT R4, R5, 0x2000, R4, 0xd8, !PT ;  /* 0x0000200005047812 */ /* 0x002fc800078ed804 */
[----:B------:R-:W-:-:S05]  /*0520*/  LOP3.LUT R4, R4, 0x400000, RZ, 0xb8, !PT ;  /* 0x0040000004047812 */ /* 0x000fca00078eb8ff */
[----:B------:R3:W-:Y:S02]  /*0530*/  STS [UR8+0x8], R4 ;  /* 0x00000804ff007988 */ /* 0x0007e40008000808 */
.L_x_11:
[----:B------:R-:W-:Y:S05]  /*0540*/  BSYNC B0 ;  /* 0x0000000000007941 */ /* 0x000fea0003800000 */
.L_x_7:
[----:B-123--:R-:W1:Y:S02]  /*0550*/  @!P2 LDS R4, [UR8+0x8] ;  /* 0x00000808ff04a984 */ /* 0x00ee640008000800 */
[----:B-1----:R-:W-:-:S05]  /*0560*/  @!P2 LOP3.LUT R4, R4, 0x8000, RZ, 0xb8, !PT ;  /* 0x000080000404a812 */ /* 0x002fca00078eb8ff */
[----:B------:R1:W-:Y:S02]  /*0570*/  @!P2 STS [UR8+0x8], R4 ;  /* 0x00000804ff00a988 */ /* 0x0003e40008000808 */
.L_x_12:
[----:B------:R-:W-:Y:S05]  /*0580*/  BSYNC B1 ;  /* 0x0000000000017941 */ /* 0x000fea0003800000 */
.L_x_6:
[----:B------:R-:W-:Y:S05]  /*0590*/  WARPSYNC.ALL ;  /* 0x0000000000007948 */ /* 0x000fea0003800000 */
[----:B------:R-:W-:Y:S05]  /*05a0*/  @P0 BRA `(.L_x_13) ;  /* 0x0000000000300947 */ /* 0x000fea0003800000 */
[----:B-12345:R-:W1:Y:S01]  /*05b0*/  S2R R4, SR_LANEID ;  /* 0x0000000000047919 */ /* 0x03ee620000000000 */
[----:B------:R-:W-:Y:S05]  /*05c0*/  WARPSYNC.ALL ;  /* 0x0000000000007948 */ /* 0x000fea0003800000 */
[----:B-1----:R-:W-:-:S05]  /*05d0*/  IMAD.SHL.U32 R8, R4, 0x4, RZ ;  /* 0x0000000404087824 */ /* 0x002fca00078e00ff */
[----:B------:R-:W1:Y:S01]  /*05e0*/  LDS R11, [R8+UR8] ;  /* 0x00000008080b7984 */ /* 0x000e620008000800 */
[----:B------:R-:W-:Y:S01]  /*05f0*/  IADD3 R4, P1, R8, UR28, RZ ;  /* 0x0000001c08047c10 */ /* 0x000fe2000ff3e0ff */
[----:B------:R-:W-:-:S04]  /*0600*/  UMOV UR6, UR28 ;  /* 0x0000001c00067c82 */ /* 0x000fc80008000000 */
[----:B------:R-:W-:Y:S01]  /*0610*/  IMAD.X R5, RZ, RZ, UR29, P1 ;  /* 0x0000001dff057e24 */ /* 0x000fe200088e06ff */
[----:B------:R-:W-:-:S04]  /*0620*/  UMOV UR7, UR29 ;  /* 0x0000001d00077c82 */ /* 0x000fc80008000000 */
[----:B-1----:R1:W2:Y:S01]  /*0630*/  ATOMG.E.EXCH.STRONG.GPU PT, RZ, [R4], R11 ;  /* 0x0000000b04ff73a8 */ /* 0x0022a200041ee100 */
[----:B------:R-:W-:-:S04]  /*0640*/  DEPBAR {5,4,3,2,1,0} ;  /* 0x0000003f0000791a */ /* 0x000fc80000000000 */
[----:B------:R1:W-:Y:S01]  /*0650*/  UTMACCTL.IV [UR6] ;  /* 0x00000000060079b9 */ /* 0x0003e20008000000 */
[----:B------:R-:W-:Y:S01]  /*0660*/  NOP ;  /* 0x0000000000007918 */ /* 0x000fe20000000000 */
.L_x_13:
[----:B------:R-:W-:Y:S05]  /*0670*/  @P0 BRA `(.L_x_14) ;  /* 0x00000000000c0947 */ /* 0x000fea0003800000 */
[----:B------:R0:W-:Y:S01]  /*0680*/  UTMACMDFLUSH ;  /* 0x00000000000079b7 */ /* 0x0001e20000000000 */
[----:B------:R-:W-:Y:S05]  /*0690*/  @P0 BRA `(.L_x_14) ;  /* 0x0000000000040947 */ /* 0x000fea0003800000 */
[----:B------:R-:W-:-:S04]  /*06a0*/  DEPBAR.LE SB0, 0x0 ;  /* 0x000080000000791a */ /* 0x000fc80000000000 */
.L_x_14:
[----:B------:R-:W-:Y:S05]  /*06b0*/  WARPSYNC.ALL ;  /* 0x0000000000007948 */ /* 0x000fea0003800000 */
[----:B--2---:R-:W-:Y:S06]  /*06c0*/  BAR.SYNC.DEFER_BLOCKING 0x0 ;  /* 0x0000000000007b1d */ /* 0x004fec0000010000 */
[----:B------:R-:W-:Y:S02]  /*06d0*/  BSSY B1, `(.L_x_15) ;  /* 0x000000b000017945 */ /* 0x000fe40003800000 */
[----:B------:R-:W-:Y:S06]  /*06e0*/  BAR.SYNC.DEFER_BLOCKING 0x0 ;  /* 0x0000000000007b1d */ /* 0x000fec0000010000 */
[----:B------:R2:W-:Y:S01]  /*06f0*/  @!P0 STS [R3], RZ ;  /* 0x000000ff03008388 */ /* 0x0005e20000000800 */
[----:B------:R-:W-:Y:S01]  /*0700*/  NOP ;  /* 0x0000000000007918 */ /* 0x000fe20000000000 */
[----:B------:R-:W-:Y:S05]  /*0710*/  @P2 BRA `(.L_x_16) ;  /* 0x0000000000182947 */ /* 0x000fea0003800000 */
[----:B-1-345:R-:W1:Y:S01]  /*0720*/  LDS R4, [UR8+0x8] ;  /* 0x00000808ff047984 */ /* 0x03ae620008000800 */
[----:B------:R-:W3:Y:S01]  /*0730*/  LDC.64 R10, c[0x0][0x218] ;  /* 0x00008600ff0a7b82 */ /* 0x000ee20000000a00 */
[----:B------:R-:W-:Y:S02]  /*0740*/  IMAD.MOV.U32 R5, RZ, RZ, 0x70 ;  /* 0x00000070ff057424 */ /* 0x000fe400078e00ff */
[----:B---3--:R3:W-:Y:S03]  /*0750*/  STS.64 [UR8], R10 ;  /* 0x0000000aff007988 */ /* 0x0087e60008000a08 */
[----:B-1----:R-:W-:-:S05]  /*0760*/  LOP3.LUT R4, R4, 0x10, R5, 0xd8, !PT ;  /* 0x0000001004047812 */ /* 0x002fca00078ed805 */
[----:B------:R3:W-:Y:S02]  /*0770*/  STS [UR8+0x8], R4 ;  /* 0x00000804ff007988 */ /* 0x0007e40008000808 */
.L_x_16:
[----:B-1----:R-:W-:Y:S05]  /*0780*/  BSYNC B1 ;  /* 0x0000000000017941 */ /* 0x002fea0003800000 */
.L_x_15:
[----:B------:R-:W-:Y:S04]  /*0790*/  BSSY B2, `(.L_x_17) ;  /* 0x000000f000027945 */ /* 0x000fe80003800000 */
[----:B------:R-:W-:Y:S04]  /*07a0*/  BSSY B1, `(.L_x_18) ;  /* 0x000000c000017945 */ /* 0x000fe80003800000 */
[----:B------:R-:W-:Y:S05]  /*07b0*/  @P2 BRA `(.L_x_19) ;  /* 0x0000000000282947 */ /* 0x000fea0003800000 */
[----:B---345:R-:W1:Y:S01]  /*07c0*/  LDS R4, [UR8+0x34] ;  /* 0x00003408ff047984 */ /* 0x038e620008000800 */
[----:B------:R-:W-:Y:S01]  /*07d0*/  IMAD.MOV.U32 R5, RZ, RZ, 0x1f000000 ;  /* 0x1f000000ff057424 */ /* 0x000fe200078e00ff */
[----:B------:R-:W-:Y:S05]  /*07e0*/  @P2 BREAK B1 ;  /* 0x0000000000012942 */ /* 0x000fea0003800000 */
[----:B-1----:R-:W-:-:S05]  /*07f0*/  LOP3.LUT R4, R4, 0xff000000, R5, 0xb8, !PT ;  /* 0xff00000004047812 */ /* 0x002fca00078eb805 */
[----:B------:R1:W-:Y:S01]  /*0800*/  STS [UR8+0x34], R4 ;  /* 0x00003404ff007988 */ /* 0x0003e20008000808 */
[----:B------:R-:W-:Y:S05]  /*0810*/  @P2 BRA `(.L_x_20) ;  /* 0x0000000000182947 */ /* 0x000fea0003800000 */
[----:B-1----:R-:W1:Y:S01]  /*0820*/  LDS R4, [UR8+0x38] ;  /* 0x00003808ff047984 */ /* 0x002e620008000800 */
[----:B------:R-:W-:-:S05]  /*0830*/  IMAD.MOV.U32 R5, RZ, RZ, 0x3f ;  /* 0x0000003fff057424 */ /* 0x000fca00078e00ff */
[----:B-1----:R-:W-:-:S05]  /*0840*/  LOP3.LUT R4, R4, 0xff, R5, 0xb8, !PT ;  /* 0x000000ff04047812 */ /* 0x002fca00078eb805 */
[----:B------:R1:W-:Y:S02]  /*0850*/  STS [UR8+0x38], R4 ;  /* 0x00003804ff007988 */ /* 0x0003e40008000808 */
.L_x_19:
[----:B------:R-:W-:Y:S05]  /*0860*/  BSYNC B1 ;  /* 0x0000000000017941 */ /* 0x000fea0003800000 */
.L_x_18:
[----:B------:R1:W-:Y:S02]  /*0870*/  @!P2 STS [UR8+0x20], R6 ;  /* 0x00002006ff00a988 */ /* 0x0003e40008000808 */
.L_x_20:
[----:B------:R-:W-:Y:S05]  /*0880*/  BSYNC B2 ;  /* 0x0000000000027941 */ /* 0x000fea0003800000 */
.L_x_17:
[----:B------:R-:W-:Y:S05]  /*0890*/  WARPSYNC.ALL ;  /* 0x0000000000007948 */ /* 0x000fea0003800000 */
[----:B-1----:R-:W1:Y:S01]  /*08a0*/  LDC R6, c[0x0][0x22c] ;  /* 0x00008b00ff067b82 */ /* 0x002e620000000800 */
[----:B------:R-:W-:Y:S01]  /*08b0*/  BSSY B2, `(.L_x_21) ;  /* 0x000000b000027945 */ /* 0x000fe20003800000 */
[----:B-1----:R-:W-:-:S03]  /*08c0*/  VIADD R6, R6, 0xffffffff ;  /* 0xffffffff06067836 */ /* 0x002fc60000000000 */
[----:B------:R-:W-:Y:S05]  /*08d0*/  @P2 BRA `(.L_x_22) ;  /* 0x0000000000202947 */ /* 0x000fea0003800000 */
[----:B---345:R-:W1:Y:S01]  /*08e0*/  LDS R4, [UR8+0x1c] ;  /* 0x00001c08ff047984 */ /* 0x038e620008000800 */
[----:B------:R-:W3:Y:S03]  /*08f0*/  LDC.64 R12, c[0x0][0x240] ;  /* 0x00009000ff0c7b82 */ /* 0x000ee60000000a00 */
[----:B------:R4:W-:Y:S01]  /*0900*/  STS [UR8+0x24], R6 ;  /* 0x00002406ff007988 */ /* 0x0009e20008000808 */
[--C-:B---3--:R-:W-:Y:S02]  /*0910*/  SHF.R.U32.HI R11, RZ, 0x4, R13.reuse ;  /* 0x00000004ff0b7819 */ /* 0x108fe4000001160d */
[----:B------:R-:W-:-:S05]  /*0920*/  SHF.R.U64 R5, R12, 0x4, R13 ;  /* 0x000000040c057819 */ /* 0x000fca000000120d */
[----:B------:R4:W-:Y:S01]  /*0930*/  STS [UR8+0xc], R5 ;  /* 0x00000c05ff007988 */ /* 0x0009e20008000808 */
[----:B-1----:R-:W-:-:S05]  /*0940*/  LOP3.LUT R4, R4, 0xf, R11, 0xb8, !PT ;  /* 0x0000000f04047812 */ /* 0x002fca00078eb80b */
[----:B------:R4:W-:Y:S02]  /*0950*/  STS [UR8+0x1c], R4 ;  /* 0x00001c04ff007988 */ /* 0x0009e40008000808 */
.L_x_22:
[----:B------:R-:W-:Y:S05]  /*0960*/  BSYNC B2 ;  /* 0x0000000000027941 */ /* 0x000fea0003800000 */
.L_x_21:
[----:B------:R-:W-:Y:S04]  /*0970*/  BSSY B3, `(.L_x_23) ;  /* 0x000001d000037945 */ /* 0x000fe80003800000 */
[----:B------:R-:W-:Y:S04]  /*0980*/  BSSY B2, `(.L_x_24) ;  /* 0x0000018000027945 */ /* 0x000fe80003800000 */
[----:B------:R-:W-:Y:S05]  /*0990*/  @P2 BRA `(.L_x_25) ;  /* 0x00000000001c2947 */ /* 0x000fea0003800000 */
[----:B---345:R-:W1:Y:S02]  /*09a0*/  LDS R4, [UR8+0x34] ;  /* 0x00003408ff047984 */ /* 0x038e640008000800 */
[----:B-1----:R-:W-:-:S05]  /*09b0*/  LOP3.LUT R4, R4, 0x7, RZ, 0xb8, !PT ;  /* 0x0000000704047812 */ /* 0x002fca00078eb8ff */
[----:B------:R1:W-:Y:S01]  /*09c0*/  STS [UR8+0x34], R4 ;  /* 0x00003404ff007988 */ /* 0x0003e20008000808 */
[----:B------:R-:W-:Y:S05]  /*09d0*/  @P2 BRA `(.L_x_26) ;  /* 0x00000000001c2947 */ /* 0x000fea0003800000 */
[----:B-1----:R-:W1:Y:S02]  /*09e0*/  LDS R4, [UR8+0x34] ;  /* 0x00003408ff047984 */ /* 0x002e640008000800 */
[----:B-1----:R-:W-:-:S05]  /*09f0*/  LOP3.LUT R4, R4, 0x38, RZ, 0xb8, !PT ;  /* 0x0000003804047812 */ /* 0x002fca00078eb8ff */
[----:B------:R1:W-:Y:S02]  /*0a00*/  STS [UR8+0x34], R4 ;  /* 0x00003404ff007988 */ /* 0x0003e40008000808 */
.L_x_25:
[----:B------:R-:W-:Y:S05]  /*0a10*/  @P2 BRA `(.L_x_27) ;  /* 0x00000000001c2947 */ /* 0x000fea0003800000 */
[----:B-1-345:R-:W1:Y:S02]  /*0a20*/  LDS R4, [UR8+0x8] ;  /* 0x00000808ff047984 */ /* 0x03ae640008000800 */
[----:B-1----:R-:W-:-:S05]  /*0a30*/  LOP3.LUT R4, R4, 0x780, RZ, 0xb8, !PT ;  /* 0x0000078004047812 */ /* 0x002fca00078eb8ff */
[----:B------:R3:W-:Y:S02]  /*0a40*/  STS [UR8+0x8], R4 ;  /* 0x00000804ff007988 */ /* 0x0007e40008000808 */
.L_x_26:
[----:B------:R-:W-:Y:S05]  /*0a50*/  @P2 BRA `(.L_x_28) ;  /* 0x0000000000282947 */ /* 0x000fea0003800000 */
[----:B-1-3--:R-:W1:Y:S02]  /*0a60*/  LDS R4, [UR8+0x8] ;  /* 0x00000808ff047984 */ /* 0x00ae640008000800 */
[----:B-1----:R-:W-:-:S05]  /*0a70*/  LOP3.LUT R4, R4, 0x1800, RZ, 0xb8, !PT ;  /* 0x0000180004047812 */ /* 0x002fca00078eb8ff */
[----:B------:R1:W-:Y:S02]  /*0a80*/  STS [UR8+0x8], R4 ;  /* 0x00000804ff007988 */ /* 0x0003e40008000808 */
.L_x_27:
[----:B------:R-:W-:Y:S05]  /*0a90*/  @P2 BREAK B2 ;  /* 0x0000000000022942 */ /* 0x000fea0003800000 */
[----:B------:R-:W-:Y:S05]  /*0aa0*/  @P2 BRA `(.L_x_29) ;  /* 0x0000000000242947 */ /* 0x000fea0003800000 */
[----:B-1-345:R-:W1:Y:S01]  /*0ab0*/  LDS R4, [UR8+0x8] ;  /* 0x00000808ff047984 */ /* 0x03ae620008000800 */
[----:B------:R-:W-:-:S05]  /*0ac0*/  IMAD.MOV.U32 R5, RZ, RZ, 0x6000 ;  /* 0x00006000ff057424 */ /* 0x000fca00078e00ff */
[----:B-1----:R-:W-:-:S04]  /*0ad0*/  LOP3.LUT R4, R4, 0x2000, R5, 0xd8, !PT ;  /* 0x0000200004047812 */ /* 0x002fc800078ed805 */
[----:B------:R-:W-:-:S05]  /*0ae0*/  LOP3.LUT R4, R4, 0x400000, RZ, 0xb8, !PT ;  /* 0x0040000004047812 */ /* 0x000fca00078eb8ff */
[----:B------:R4:W-:Y:S02]  /*0af0*/  STS [UR8+0x8], R4 ;  /* 0x00000804ff007988 */ /* 0x0009e40008000808 */
.L_x_28:
[----:B------:R-:W-:Y:S05]  /*0b00*/  BSYNC B2 ;  /* 0x0000000000027941 */ /* 0x000fea0003800000 */
.L_x_24:
[----:B-1-34-:R-:W1:Y:S02]  /*0b10*/  @!P2 LDS R4, [UR8+0x8] ;  /* 0x00000808ff04a984 */ /* 0x01ae640008000800 */
[----:B-1----:R-:W-:-:S05]  /*0b20*/  @!P2 LOP3.LUT R4, R4, 0x8000, RZ, 0xb8, !PT ;  /* 0x000080000404a812 */ /* 0x002fca00078eb8ff */
[----:B------:R1:W-:Y:S02]  /*0b30*/  @!P2 STS [UR8+0x8], R4 ;  /* 0x00000804ff00a988 */ /* 0x0003e40008000808 */
.L_x_29:
[----:B------:R-:W-:Y:S05]  /*0b40*/  BSYNC B3 ;  /* 0x0000000000037941 */ /* 0x000fea0003800000 */
.L_x_23:
[----:B------:R-:W-:Y:S05]  /*0b50*/  WARPSYNC.ALL ;  /* 0x0000000000007948 */ /* 0x000fea0003800000 */
[----:B------:R-:W-:-:S04]  /*0b60*/  UIADD3 UR6, UR5, 0x80, URZ ;  /* 0x0000008005067890 */ /* 0x000fc8000fffe03f */
[----:B------:R-:W-:-:S04]  /*0b70*/  UIADD3 UR26, UP0, UR6, UR24, URZ ;  /* 0x00000018061a7290 */ /* 0x000fc8000ff1e03f */
[----:B------:R-:W-:Y:S01]  /*0b80*/  ULEA.HI.X.SX32 UR27, UR6, UR25, 0x1, UP0 ;  /* 0x00000019061b7291 */ /* 0x000fe200080f0e3f */
[----:B------:R-:W-:Y:S11]  /*0b90*/  @P0 BRA `(.L_x_30) ;  /* 0x0000000000300947 */ /* 0x000ff60003800000 */
[----:B-1-345:R-:W1:Y:S01]  /*0ba0*/  S2R R4, SR_LANEID ;  /* 0x0000000000047919 */ /* 0x03ae620000000000 */
[----:B------:R-:W-:Y:S05]  /*0bb0*/  WARPSYNC.ALL ;  /* 0x0000000000007948 */ /* 0x000fea0003800000 */
[----:B-1----:R-:W-:-:S05]  /*0bc0*/  IMAD.SHL.U32 R8, R4, 0x4, RZ ;  /* 0x0000000404087824 */ /* 0x002fca00078e00ff */
[----:B------:R-:W1:Y:S01]  /*0bd0*/  LDS R11, [R8+UR8] ;  /* 0x00000008080b7984 */ /* 0x000e620008000800 */
[----:B------:R-:W-:Y:S01]  /*0be0*/  IADD3 R4, P1, R8, UR26, RZ ;  /* 0x0000001a08047c10 */ /* 0x000fe2000ff3e0ff */
[----:B------:R-:W-:-:S04]  /*0bf0*/  UMOV UR6, UR26 ;  /* 0x0000001a00067c82 */ /* 0x000fc80008000000 */
[----:B------:R-:W-:Y:S01]  /*0c00*/  IMAD.X R5, RZ, RZ, UR27, P1 ;  /* 0x0000001bff057e24 */ /* 0x000fe200088e06ff */
[----:B------:R-:W-:-:S04]  /*0c10*/  UMOV UR7, UR27 ;  /* 0x0000001b00077c82 */ /* 0x000fc80008000000 */
[----:B-1----:R1:W3:Y:S01]  /*0c20*/  ATOMG.E.EXCH.STRONG.GPU PT, RZ, [R4], R11 ;  /* 0x0000000b04ff73a8 */ /* 0x0022e200041ee100 */
[----:B------:R-:W-:-:S04]  /*0c30*/  DEPBAR {5,4,3,2,1,0} ;  /* 0x0000003f0000791a */ /* 0x000fc80000000000 */
[----:B------:R1:W-:Y:S01]  /*0c40*/  UTMACCTL.IV [UR6] ;  /* 0x00000000060079b9 */ /* 0x0003e20008000000 */
[----:B------:R-:W-:Y:S01]  /*0c50*/  NOP ;  /* 0x0000000000007918 */ /* 0x000fe20000000000 */
.L_x_30:
[----:B------:R-:W-:Y:S05]  /*0c60*/  @P0 BRA `(.L_x_31) ;  /* 0x00000000000c0947 */ /* 0x000fea0003800000 */
[----:B------:R0:W-:Y:S01]  /*0c70*/  UTMACMDFLUSH ;  /* 0x00000000000079b7 */ /* 0x0001e20000000000 */
[----:B------:R-:W-:Y:S05]  /*0c80*/  @P0 BRA `(.L_x_31) ;  /* 0x0000000000040947 */ /* 0x000fea0003800000 */
[----:B------:R-:W-:-:S04]  /*0c90*/  DEPBAR.LE SB0, 0x0 ;  /* 0x000080000000791a */ /* 0x000fc80000000000 */
.L_x_31:
[----:B------:R-:W-:Y:S05]  /*0ca0*/  WARPSYNC.ALL ;  /* 0x0000000000007948 */ /* 0x000fea0003800000 */
[----:B---3--:R-:W-:Y:S06]  /*0cb0*/  BAR.SYNC.DEFER_BLOCKING 0x0 ;  /* 0x0000000000007b1d */ /* 0x008fec0000010000 */
[----:B------:R-:W-:Y:S02]  /*0cc0*/  BSSY B3, `(.L_x_32) ;  /* 0x000000b000037945 */ /* 0x000fe40003800000 */
[----:B------:R-:W-:Y:S06]  /*0cd0*/  BAR.SYNC.DEFER_BLOCKING 0x0 ;  /* 0x0000000000007b1d */ /* 0x000fec0000010000 */
[----:B------:R3:W-:Y:S01]  /*0ce0*/  @!P0 STS [R3], RZ ;  /* 0x000000ff03008388 */ /* 0x0007e20000000800 */
[----:B------:R-:W-:Y:S01]  /*0cf0*/  NOP ;  /* 0x0000000000007918 */ /* 0x000fe20000000000 */
[----:B------:R-:W-:Y:S05]  /*0d00*/  @P2 BRA `(.L_x_33) ;  /* 0x0000000000182947 */ /* 0x000fea0003800000 */
[----:B--23--:R-:W2:Y:S01]  /*0d10*/  LDS R3, [UR8+0x8] ;  /* 0x00000808ff037984 */ /* 0x00cea20008000800 */
[----:B-1----:R-:W1:Y:S01]  /*0d20*/  LDC.64 R10, c[0x0][0x220] ;  /* 0x00008800ff0a7b82 */ /* 0x002e620000000a00 */
[----:B----45:R-:W-:Y:S02]  /*0d30*/  IMAD.MOV.U32 R4, RZ, RZ, 0x70 ;  /* 0x00000070ff047424 */ /* 0x030fe400078e00ff */
[----:B-1----:R1:W-:Y:S03]  /*0d40*/  STS.64 [UR8], R10 ;  /* 0x0000000aff007988 */ /* 0x0023e60008000a08 */
[----:B--2---:R-:W-:-:S05]  /*0d50*/  LOP3.LUT R3, R3, 0x10, R4, 0xd8, !PT ;  /* 0x0000001003037812 */ /* 0x004fca00078ed804 */
[----:B------:R1:W-:Y:S02]  /*0d60*/  STS [UR8+0x8], R3 ;  /* 0x00000803ff007988 */ /* 0x0003e40008000808 */
.L_x_33:
[----:B-1----:R-:W-:Y:S05]  /*0d70*/  BSYNC B3 ;  /* 0x0000000000037941 */ /* 0x002fea0003800000 */
.L_x_32:
[----:B------:R-:W-:Y:S04]  /*0d80*/  BSSY B3, `(.L_x_34) ;  /* 0x0000033000037945 */ /* 0x000fe80003800000 */
[----:B------:R-:W-:Y:S04]  /*0d90*/  BSSY B4, `(.L_x_35) ;  /* 0x000002e000047945 */ /* 0x000fe80003800000 */
[----:B------:R-:W-:Y:S05]  /*0da0*/  @P2 BRA `(.L_x_36) ;  /* 0x0000000000242947 */ /* 0x000fea0003800000 */
[----:B--23--:R-:W1:Y:S01]  /*0db0*/  LDS R3, [UR8+0x34] ;  /* 0x00003408ff037984 */ /* 0x00ce620008000800 */
[----:B----45:R-:W-:-:S05]  /*0dc0*/  IMAD.MOV.U32 R4, RZ, RZ, 0x3f000000 ;  /* 0x3f000000ff047424 */ /* 0x030fca00078e00ff */
[----:B-1----:R-:W-:-:S05]  /*0dd0*/  LOP3.LUT R3, R3, 0xff000000, R4, 0xb8, !PT ;  /* 0xff00000003037812 */ /* 0x002fca00078eb804 */
[----:B------:R1:W-:Y:S01]  /*0de0*/  STS [UR8+0x34], R3 ;  /* 0x00003403ff007988 */ /* 0x0003e20008000808 */
[----:B------:R-:W-:Y:S05]  /*0df0*/  @P2 BRA `(.L_x_37) ;  /* 0x0000000000182947 */ /* 0x000fea0003800000 */
[----:B-1----:R-:W1:Y:S01]  /*0e00*/  LDS R3, [UR8+0x38] ;  /* 0x00003808ff037984 */ /* 0x002e620008000800 */
[----:B------:R-:W-:-:S05]  /*0e10*/  IMAD.MOV.U32 R4, RZ, RZ, 0x3f ;  /* 0x0000003fff047424 */ /* 0x000fca00078e00ff */
[----:B-1----:R-:W-:-:S05]  /*0e20*/  LOP3.LUT R3, R3, 0xff, R4, 0xb8, !PT ;  /* 0x000000ff03037812 */ /* 0x002fca00078eb804 */
[----:B------:R1:W-:Y:S02]  /*0e30*/  STS [UR8+0x38], R3 ;  /* 0x00003803ff007988 */ /* 0x0003e40008000808 */
.L_x_36:
[----:B------:R-:W-:Y:S05]  /*0e40*/  @P2 BRA `(.L_x_38) ;  /* 0x00000000000c2947 */ /* 0x000fea0003800000 */
[----:B------:R1:W-:Y:S02]  /*0e50*/  STS [UR8+0x20], R6 ;  /* 0x00002006ff007988 */ /* 0x0003e40008000808 */
.L_x_37:
[----:B------:R-:W-:Y:S05]  /*0e60*/  @P2 BRA `(.L_x_39) ;  /* 0x0000000000242947 */ /* 0x000fea0003800000 */
[----:B------:R1:W-:Y:S02]  /*0e70*/  STS [UR8+0x24], R2 ;  /* 0x00002402ff007988 */ /* 0x0003e40008000808 */
.L_x_38:
[----:B------:R-:W-:Y:S05]  /*0e80*/  @P2 BRA `(.L_x_40) ;  /* 0x00000000002c2947 */ /* 0x000fea0003800000 */
[----:B-1----:R-:W1:Y:S01]  /*0e90*/  LDS R2, [UR8+0x1c] ;  /* 0x00001c08ff027984 */ /* 0x002e620008000800 */
[----:B------:R-:W4:Y:S02]  /*0ea0*/  LDC.64 R10, c[0x0][0x248] ;  /* 0x00009200ff0a7b82 */ /* 0x000f240000000a00 */
[--C-:B----4-:R-:W-:Y:S02]  /*0eb0*/  SHF.R.U32.HI R5, RZ, 0x4, R11.reuse ;  /* 0x00000004ff057819 */ /* 0x110fe4000001160b */
[----:B--23--:R-:W-:-:S05]  /*0ec0*/  SHF.R.U64 R3, R10, 0x4, R11 ;  /* 0x000000040a037819 */ /* 0x00cfca000000120b */
[----:B------:R2:W-:Y:S01]  /*0ed0*/  STS [UR8+0xc], R3 ;  /* 0x00000c03ff007988 */ /* 0x0005e20008000808 */
[----:B-1----:R-:W-:-:S05]  /*0ee0*/  LOP3.LUT R2, R2, 0xf, R5, 0xb8, !PT ;  /* 0x0000000f02027812 */ /* 0x002fca00078eb805 */
[----:B------:R2:W-:Y:S02]  /*0ef0*/  STS [UR8+0x1c], R2 ;  /* 0x00001c02ff007988 */ /* 0x0005e40008000808 */
.L_x_39:
[----:B------:R-:W-:Y:S05]  /*0f00*/  @P2 BRA `(.L_x_41) ;  /* 0x00000000001c2947 */ /* 0x000fea0003800000 */
[----:B--2---:R-:W2:Y:S02]  /*0f10*/  LDS R2, [UR8+0x34] ;  /* 0x00003408ff027984 */ /* 0x004ea40008000800 */
[----:B--2---:R-:W-:-:S05]  /*0f20*/  LOP3.LUT R2, R2, 0x7, RZ, 0xb8, !PT ;  /* 0x0000000702027812 */ /* 0x004fca00078eb8ff */
[----:B------:R2:W-:Y:S02]  /*0f30*/  STS [UR8+0x34], R2 ;  /* 0x00003402ff007988 */ /* 0x0005e40008000808 */
.L_x_40:
[----:B------:R-:W-:Y:S05]  /*0f40*/  @P2 BRA `(.L_x_42) ;  /* 0x00000000001c2947 */ /* 0x000fea0003800000 */
[----:B-12---:R-:W1:Y:S02]  /*0f50*/  LDS R2, [UR8+0x34] ;  /* 0x00003408ff027984 */ /* 0x006e640008000800 */
[----:B-1----:R-:W-:-:S05]  /*0f60*/  LOP3.LUT R2, R2, 0x38, RZ, 0xb8, !PT ;  /* 0x0000003802027812 */ /* 0x002fca00078eb8ff */
[----:B------:R1:W-:Y:S02]  /*0f70*/  STS [UR8+0x34], R2 ;  /* 0x00003402ff007988 */ /* 0x0003e40008000808 */
.L_x_41:
[----:B------:R-:W-:Y:S05]  /*0f80*/  @P2 BRA `(.L_x_43) ;  /* 0x00000000001c2947 */ /* 0x000fea0003800000 */
[----:B-12---:R-:W1:Y:S02]  /*0f90*/  LDS R2, [UR8+0x8] ;  /* 0x00000808ff027984 */ /* 0x006e640008000800 */
[----:B-1----:R-:W-:-:S05]  /*0fa0*/  LOP3.LUT R2, R2, 0x780, RZ, 0xb8, !PT ;  /* 0x0000078002027812 */ /* 0x002fca00078eb8ff */
[----:B------:R1:W-:Y:S02]  /*0fb0*/  STS [UR8+0x8], R2 ;  /* 0x00000802ff007988 */ /* 0x0003e40008000808 */
.L_x_42:
[----:B------:R-:W-:Y:S05]  /*0fc0*/  @P2 BRA `(.L_x_44) ;  /* 0x0000000000282947 */ /* 0x000fea0003800000 */
[----:B-12---:R-:W1:Y:S02]  /*0fd0*/  LDS R2, [UR8+0x8] ;  /* 0x00000808ff027984 */ /* 0x006e640008000800 */
[----:B-1----:R-:W-:-:S05]  /*0fe0*/  LOP3.LUT R2, R2, 0x1800, RZ, 0xb8, !PT ;  /* 0x0000180002027812 */ /* 0x002fca00078eb8ff */
[----:B------:R1:W-:Y:S02]  /*0ff0*/  STS [UR8+0x8], R2 ;  /* 0x00000802ff007988 */ /* 0x0003e40008000808 */
.L_x_43:
[----:B------:R-:W-:Y:S05]  /*1000*/  @P2 BREAK B4 ;  /* 0x0000000000042942 */ /* 0x000fea0003800000 */
[----:B------:R-:W-:Y:S05]  /*1010*/  @P2 BRA `(.L_x_45) ;  /* 0x0000000000242947 */ /* 0x000fea0003800000 */
[----:B-12---:R-:W1:Y:S01]  /*1020*/  LDS R2, [UR8+0x8] ;  /* 0x00000808ff027984 */ /* 0x006e620008000800 */
[----:B---3--:R-:W-:-:S05]  /*1030*/  IMAD.MOV.U32 R3, RZ, RZ, 0x6000 ;  /* 0x00006000ff037424 */ /* 0x008fca00078e00ff */
[----:B-1----:R-:W-:-:S04]  /*1040*/  LOP3.LUT R2, R2, 0x4000, R3, 0xd8, !PT ;  /* 0x0000400002027812 */ /* 0x002fc800078ed803 */
[----:B------:R-:W-:-:S05]  /*1050*/  LOP3.LUT R2, R2, 0x400000, RZ, 0xb8, !PT ;  /* 0x0040000002027812 */ /* 0x000fca00078eb8ff */
[----:B------:R1:W-:Y:S02]  /*1060*/  STS [UR8+0x8], R2 ;  /* 0x00000802ff007988 */ /* 0x0003e40008000808 */
.L_x_44:
[----:B------:R-:W-:Y:S05]  /*1070*/  BSYNC B4 ;  /* 0x0000000000047941 */ /* 0x000fea0003800000 */
.L_x_35:
[----:B-12---:R-:W1:Y:S02]  /*1080*/  @!P2 LDS R2, [UR8+0x8] ;  /* 0x00000808ff02a984 */ /* 0x006e640008000800 */
[----:B-1----:R-:W-:-:S05]  /*1090*/  @!P2 LOP3.LUT R2, R2, 0x8000, RZ, 0xb8, !PT ;  /* 0x000080000202a812 */ /* 0x002fca00078eb8ff */
[----:B------:R1:W-:Y:S02]  /*10a0*/  @!P2 STS [UR8+0x8], R2 ;  /* 0x00000802ff00a988 */ /* 0x0003e40008000808 */
.L_x_45:
[----:B------:R-:W-:Y:S05]  /*10b0*/  BSYNC B3 ;  /* 0x0000000000037941 */ /* 0x000fea0003800000 */
.L_x_34:
[----:B------:R-:W-:Y:S05]  /*10c0*/  WARPSYNC.ALL ;  /* 0x0000000000007948 */ /* 0x000fea0003800000 */
[----:B------:R-:W-:Y:S01]  /*10d0*/  UIADD3 UR5, UR5, 0x100, URZ ;  /* 0x0000010005057890 */ /* 0x000fe2000fffe03f */
[----:B------:R-:W-:Y:S02]  /*10e0*/  ISETP.GE.AND P1, PT, R9, 0x1, PT ;  /* 0x000000010900780c */ /* 0x000fe40003f26270 */
[----:B------:R-:W-:Y:S02]  /*10f0*/  CS2R R24, SRZ ;  /* 0x0000000000187805 */ /* 0x000fe4000001ff00 */
[----:B------:R-:W-:Y:S01]  /*1100*/  CS2R R26, SRZ ;  /* 0x00000000001a7805 */ /* 0x000fe2000001ff00 */
[----:B------:R-:W-:Y:S01]  /*1110*/  UIADD3 UR24, UP0, UR5, UR24, URZ ;  /* 0x0000001805187290 */ /* 0x000fe2000ff1e03f */
[----:B------:R-:W-:-:S02]  /*1120*/  CS2R R28, SRZ ;  /* 0x00000000001c7805 */ /* 0x000fc4000001ff00 */
[----:B------:R-:W-:Y:S02]  /*1130*/  CS2R R30, SRZ ;  /* 0x00000000001e7805 */ /* 0x000fe4000001ff00 */
[----:B------:R-:W-:Y:S01]  /*1140*/  CS2R R32, SRZ ;  /* 0x0000000000207805 */ /* 0x000fe2000001ff00 */
[----:B------:R-:W-:Y:S01]  /*1150*/  ULEA.HI.X.SX32 UR25, UR5, UR25, 0x1, UP0 ;  /* 0x0000001905197291 */ /* 0x000fe200080f0e3f */
[----:B------:R-:W-:Y:S01]  /*1160*/  IMAD.MOV.U32 R34, RZ, RZ, RZ ;  /* 0x000000ffff227224 */ /* 0x000fe200078e00ff */
[----:B------:R-:W-:Y:S10]  /*1170*/  @P0 BRA `(.L_x_46) ;  /* 0x0000000000300947 */ /* 0x000ff40003800000 */
[----:B-12---:R-:W4:Y:S01]  /*1180*/  S2R R2, SR_LANEID ;  /* 0x0000000000027919 */ /* 0x006f220000000000 */
[----:B------:R-:W-:Y:S05]  /*1190*/  WARPSYNC.ALL ;  /* 0x0000000000007948 */ /* 0x000fea0003800000 */
[----:B----45:R-:W-:-:S05]  /*11a0*/  IMAD.SHL.U32 R4, R2, 0x4, RZ ;  /* 0x0000000402047824 */ /* 0x030fca00078e00ff */
[----:B------:R-:W1:Y:S01]  /*11b0*/  LDS R5, [R4+UR8] ;  /* 0x0000000804057984 */ /* 0x000e620008000800 */
[----:B------:R-:W-:Y:S01]  /*11c0*/  IADD3 R2, P3, R4, UR24, RZ ;  /* 0x0000001804027c10 */ /* 0x000fe2000ff7e0ff */
[----:B------:R-:W-:-:S04]  /*11d0*/  UMOV UR6, UR24 ;  /* 0x0000001800067c82 */ /* 0x000fc80008000000 */
[----:B---3--:R-:W-:Y:S01]  /*11e0*/  IMAD.X R3, RZ, RZ, UR25, P3 ;  /* 0x00000019ff037e24 */ /* 0x008fe200098e06ff */
[----:B------:R-:W-:-:S04]  /*11f0*/  UMOV UR7, UR25 ;  /* 0x0000001900077c82 */ /* 0x000fc80008000000 */
[----:B-1----:R1:W2:Y:S01]  /*1200*/  ATOMG.E.EXCH.STRONG.GPU PT, RZ, [R2], R5 ;  /* 0x0000000502ff73a8 */ /* 0x0022a200041ee100 */
[----:B------:R-:W-:-:S04]  /*1210*/  DEPBAR {5,4,3,2,1,0} ;  /* 0x0000003f0000791a */ /* 0x000fc80000000000 */
[----:B------:R1:W-:Y:S01]  /*1220*/  UTMACCTL.IV [UR6] ;  /* 0x00000000060079b9 */ /* 0x0003e20008000000 */
[----:B------:R-:W-:Y:S01]  /*1230*/  NOP ;  /* 0x0000000000007918 */ /* 0x000fe20000000000 */
.L_x_46:
[----:B------:R-:W-:Y:S05]  /*1240*/  @P0 BRA `(.L_x_47) ;  /* 0x00000000000c0947 */ /* 0x000fea0003800000 */
[----:B------:R0:W-:Y:S01]  /*1250*/  UTMACMDFLUSH ;  /* 0x00000000000079b7 */ /* 0x0001e20000000000 */
[----:B------:R-:W-:Y:S05]  /*1260*/  @P0 BRA `(.L_x_47) ;  /* 0x0000000000040947 */ /* 0x000fea0003800000 */
[----:B------:R-:W-:-:S04]  /*1270*/  DEPBAR.LE SB0, 0x0 ;  /* 0x000080000000791a */ /* 0x000fc80000000000 */
.L_x_47:
[----:B------:R-:W-:Y:S05]  /*1280*/  WARPSYNC.ALL ;  /* 0x0000000000007948 */ /* 0x000fea0003800000 */
[----:B--2---:R-:W-:Y:S01]  /*1290*/  BAR.SYNC.DEFER_BLOCKING 0x0 ;  /* 0x0000000000007b1d */ /* 0x004fe20000010000 */
[----:B------:R-:W-:Y:S01]  /*12a0*/  USHF.L.U32 UR19, UR30, 0x6, URZ ;  /* 0x000000061e137899 */ /* 0x000fe2000800063f */
[----:B------:R-:W-:Y:S01]  /*12b0*/  IMAD.MOV.U32 R35, RZ, RZ, RZ ;  /* 0x000000ffff237224 */ /* 0x000fe200078e00ff */
[----:B------:R-:W-:Y:S02]  /*12c0*/  CS2R R36, SRZ ;  /* 0x0000000000247805 */ /* 0x000fe4000001ff00 */
[----:B------:R-:W-:-:S02]  /*12d0*/  CS2R R38, SRZ ;  /* 0x0000000000267805 */ /* 0x000fc4000001ff00 */
[----:B------:R-:W-:Y:S01]  /*12e0*/  CS2R R40, SRZ ;  /* 0x0000000000287805 */ /* 0x000fe2000001ff00 */
[----:B------:R-:W-:Y:S01]  /*12f0*/  VOTEU.ALL UP0, P2 ;  /* 0x00000000003f7886 */ /* 0x000fe20001000000 */
[----:B-1----:R-:W-:Y:S01]  /*1300*/  UMOV UR6, 0x1 ;  /* 0x0000000100067882 */ /* 0x002fe20000000000 */
[----:B------:R-:W-:Y:S01]  /*1310*/  VOTEU.ALL UP1, P2 ;  /* 0x00000000003f7886 */ /* 0x000fe20001020000 */
[----:B------:R-:W-:Y:S01]  /*1320*/  VOTEU.ALL UP2, P2 ;  /* 0x00000000003f7886 */ /* 0x000fe20001040000 */
[----:B------:R-:W-:Y:S01]  /*1330*/  VOTEU.ALL UP3, P2 ;  /* 0x00000000003f7886 */ /* 0x000fe20001060000 */
[----:B------:R-:W-:-:S04]  /*1340*/  @!UP0 UIADD3 UR10, -UR6, 0x100000, URZ ;  /* 0x00100000060a8890 */ /* 0x000fc8000fffe13f */
[----:B------:R-:W-:Y:S02]  /*1350*/  @!UP0 USHF.L.U32 UR11, UR10, 0xb, URZ ;  /* 0x0000000b0a0b8899 */ /* 0x000fe4000800063f */
[----:B------:R-:W-:Y:S01]  /*1360*/  @!UP0 USHF.L.U32 UR10, UR10, 0x1, URZ ;  /* 0x000000010a0a8899 */ /* 0x000fe2000800063f */
[----:B------:R-:W-:Y:S01]  /*1370*/  CS2R R42, SRZ ;  /* 0x00000000002a7805 */ /* 0x000fe2000001ff00 */
        /* <DEDUP_REMOVED lines=12> */
[----:B------:R-:W-:Y:S01]  /*1440*/  VOTEU.ALL UP0, P2 ;  /* 0x00000000003f7886 */ /* 0x000fe20001000000 */
[----:B------:R-:W-:Y:S02]  /*1450*/  CS2R R50, SRZ ;  /* 0x0000000000327805 */ /* 0x000fe4000001ff00 */
[----:B------:R-:W-:Y:S02]  /*1460*/  CS2R R52, SRZ ;  /* 0x0000000000347805 */ /* 0x000fe4000001ff00 */
[----:B------:R-:W-:Y:S01]  /*1470*/  CS2R R54, SRZ ;  /* 0x0000000000367805 */ /* 0x000fe2000001ff00 */
[----:B------:R-:W1:Y:S02]  /*1480*/  FENCE.VIEW.ASYNC.S ;  /* 0x00000000000073c6 */ /* 0x000e640000000000 */
[----:B-1----:R-:W1:Y:S02]  /*1490*/  @!UP0 SYNCS.EXCH.64 URZ, [UR8+0x4000], UR10 ;  /* 0x0040000a083f85b2 */ /* 0x002e640008000100 */
[----:B-1----:R-:W-:Y:S06]  /*14a0*/  BAR.SYNC.DEFER_BLOCKING 0x0 ;  /* 0x0000000000007b1d */ /* 0x002fec0000010000 */
[----:B------:R-:W1:Y:S02]  /*14b0*/  @!UP1 SYNCS.EXCH.64 URZ, [UR8+0x4008], UR12 ;  /* 0x0040080c083f95b2 */ /* 0x000e640008000100 */
[----:B-1----:R-:W-:Y:S06]  /*14c0*/  BAR.SYNC.DEFER_BLOCKING 0x0 ;  /* 0x0000000000007b1d */ /* 0x002fec0000010000 */
[----:B------:R1:W2:Y:S02]  /*14d0*/  @!UP2 SYNCS.EXCH.64 URZ, [UR8+0x4010], UR14 ;  /* 0x0040100e083fa5b2 */ /* 0x0002a40008000100 */
[----:B--2---:R-:W-:Y:S01]  /*14e0*/  BAR.SYNC.DEFER_BLOCKING 0x0 ;  /* 0x0000000000007b1d */ /* 0x004fe20000010000 */
[----:B-1----:R-:W-:-:S05]  /*14f0*/  USHF.L.U32 UR15, UR31, 0x6, URZ ;  /* 0x000000061f0f7899 */ /* 0x002fca000800063f */
[----:B------:R1:W2:Y:S01]  /*1500*/  @!UP3 SYNCS.EXCH.64 URZ, [UR8+0x4018], UR6 ;  /* 0x00401806083fb5b2 */ /* 0x0002a20008000100 */
[----:B------:R-:W-:Y:S06]  /*1510*/  @!P1 BRA `(.L_x_48) ;  /* 0x0000000400109947 */ /* 0x000fec0003800000 */
[----:B------:R-:W-:Y:S02]  /*1520*/  CS2R R24, SRZ ;  /* 0x0000000000187805 */ /* 0x000fe4000001ff00 */
[----:B------:R-:W-:Y:S02]  /*1530*/  CS2R R26, SRZ ;  /* 0x00000000001a7805 */ /* 0x000fe4000001ff00 */
[----:B------:R-:W-:Y:S02]  /*1540*/  CS2R R28, SRZ ;  /* 0x00000000001c7805 */ /* 0x000fe4000001ff00 */
[----:B------:R-:W-:Y:S02]  /*1550*/  CS2R R30, SRZ ;  /* 0x00000000001e7805 */ /* 0x000fe4000001ff00 */
[----:B------:R-:W-:Y:S02]  /*1560*/  CS2R R32, SRZ ;  /* 0x0000000000207805 */ /* 0x000fe4000001ff00 */
[----:B------:R-:W-:-:S02]  /*1570*/  CS2R R34, SRZ ;  /* 0x0000000000227805 */ /* 0x000fc4000001ff00 */
        /* <DEDUP_REMOVED lines=9> */
[----:B------:R-:W-:Y:S01]  /*1610*/  CS2R R54, SRZ ;  /* 0x0000000000367805 */ /* 0x000fe2000001ff00 */
[----:B------:R-:W-:Y:S01]  /*1620*/  UMOV UR5, URZ ;  /* 0x0000003f00057c82 */ /* 0x000fe20008000000 */
[----:B------:R-:W-:-:S05]  /*1630*/  UMOV UR14, URZ ;  /* 0x0000003f000e7c82 */ /* 0x000fca0008000000 */
.L_x_50:
[----:B--2---:R-:W-:Y:S01]  /*1640*/  BAR.SYNC.DEFER_BLOCKING 0x0 ;  /* 0x0000000000007b1d */ /* 0x004fe20000010000 */
[----:B------:R-:W-:Y:S01]  /*1650*/  ULEA UR9, UR5, UR8, 0x3 ;  /* 0x0000000805097291 */ /* 0x000fe2000f8e183f */
[----:B------:R-:W-:Y:S01]  /*1660*/  @!P2 IMAD.MOV.U32 R2, RZ, RZ, 0x1000 ;  /* 0x00001000ff02a424 */ /* 0x000fe200078e00ff */
[----:B------:R-:W-:Y:S01]  /*1670*/  ELECT P0, URZ, PT ;  /* 0x00000000003f782f */ /* 0x000fe20003800000 */
[----:B------:R-:W-:-:S03]  /*1680*/  ULEA UR12, UR5, UR8, 0xb ;  /* 0x00000008050c7291 */ /* 0x000fc6000f8e583f */
[----:B------:R-:W-:Y:S02]  /*1690*/  ISETP.LT.U32.AND P0, PT, R7, 0x20, P0 ;  /* 0x000000200700780c */ /* 0x000fe40000701070 */
[----:B------:R-:W-:Y:S01]  /*16a0*/  ELECT P1, URZ, PT ;  /* 0x00000000003f782f */ /* 0x000fe20003820000 */
[----:B------:R-:W-:-:S03]  /*16b0*/  UIADD3 UR16, UR12, 0x2000, URZ ;  /* 0x000020000c107890 */ /* 0x000fc6000fffe03f */
[----:B------:R-:W-:Y:S01]  /*16c0*/  ISETP.LT.U32.AND P1, PT, R7, 0x20, P1 ;  /* 0x000000200700780c */ /* 0x000fe20000f21070 */
[----:B------:R-:W-:-:S06]  /*16d0*/  UMOV UR18, UR14 ;  /* 0x0000000e00127c82 */ /* 0x000fcc0008000000 */
[----:B------:R-:W-:Y:S01]  /*16e0*/  VOTEU.ANY UP0, P0 ;  /* 0x00000000003f7886 */ /* 0x000fe20000000100 */
[----:B------:R-:W-:Y:S01]  /*16f0*/  VOTEU.ANY UP2, P0 ;  /* 0x00000000003f7886 */ /* 0x000fe20000040100 */
[----:B------:R2:W-:Y:S01]  /*1700*/  @!P2 SYNCS.ARRIVE.TRANS64 RZ, [UR9+0x4000], R2 ;  /* 0x00400002ffffa9a7 */ /* 0x0005e20008000009 */
[----:B------:R1:W-:Y:S06]  /*1710*/  MEMBAR.ALL.CTA ;  /* 0x0000000000007992 */ /* 0x0003ec0000008000 */
[----:B-1----:R-:W1:Y:S01]  /*1720*/  FENCE.VIEW.ASYNC.S ;  /* 0x00000000000073c6 */ /* 0x002e620000000000 */
[----:B------:R-:W-:Y:S01]  /*1730*/  @UP0 UIADD3 UR13, UR9, 0x4000, URZ ;  /* 0x00004000090d0890 */ /* 0x000fe2000fffe03f */
[----:B------:R-:W-:Y:S01]  /*1740*/  @UP0 UMOV UR6, UR28 ;  /* 0x0000001c00060c82 */ /* 0x000fe20008000000 */
[----:B------:R-:W-:Y:S01]  /*1750*/  @UP0 UMOV UR7, UR29 ;  /* 0x0000001d00070c82 */ /* 0x000fe20008000000 */
[----:B-1----:R-:W-:Y:S01]  /*1760*/  VOTEU.ANY UP1, P1 ;  /* 0x00000000003f7886 */ /* 0x002fe20000820100 */
[----:B------:R-:W-:Y:S01]  /*1770*/  VOTEU.ANY UP3, P1 ;  /* 0x00000000003f7886 */ /* 0x000fe20000860100 */
[----:B--2---:R-:W-:-:S03]  /*1780*/  IMAD.U32 R2, RZ, RZ, UR4 ;  /* 0x00000004ff027e24 */ /* 0x004fc6000f8e00ff */
[----:B------:R-:W-:Y:S01]  /*1790*/  @UP1 UIADD3 UR17, UR9, 0x4000, URZ ;  /* 0x0000400009111890 */ /* 0x000fe2000fffe03f */
[----:B------:R-:W-:Y:S01]  /*17a0*/  @UP1 UMOV UR10, UR26 ;  /* 0x0000001a000a1c82 */ /* 0x000fe20008000000 */
[----:B------:R-:W-:Y:S01]  /*17b0*/  @UP1 UMOV UR11, UR27 ;  /* 0x0000001b000b1c82 */ /* 0x000fe20008000000 */
[----:B------:R-:W-:Y:S01]  /*17c0*/  SHF.L.U32 R2, R2, 0x1f, RZ ;  /* 0x0000001f02027819 */ /* 0x000fe200000006ff */
[----:B------:R-:W-:Y:S06]  /*17d0*/  BAR.SYNC.DEFER_BLOCKING 0x0 ;  /* 0x0000000000007b1d */ /* 0x000fec0000010000 */
[----:B------:R1:W-:Y:S02]  /*17e0*/  @UP2 UTMALDG.2D [UR12], [UR6] ;  /* 0x0000000c060025b4 */ /* 0x0003e40008008000 */
[----:B------:R-:W-:Y:S06]  /*17f0*/  BAR.SYNC.DEFER_BLOCKING 0x0 ;  /* 0x0000000000007b1d */ /* 0x000fec0000010000 */
[----:B------:R1:W-:Y:S02]  /*1800*/  @UP3 UTMALDG.2D [UR16], [UR10] ;  /* 0x000000100a0035b4 */ /* 0x0003e40008008000 */
[----:B------:R-:W-:Y:S06]  /*1810*/  BAR.SYNC.DEFER_BLOCKING 0x0 ;  /* 0x0000000000007b1d */ /* 0x000fec0000010000 */
[----:B------:R-:W2:Y:S02]  /*1820*/  SYNCS.PHASECHK.TRANS64.TRYWAIT P0, [UR9+0x4000], R2 ;  /* 0x00400002ff0075a7 */ /* 0x000ea40008000149 */
[----:B-12---:R-:W-:Y:S05]  /*1830*/  @!P0 BRA `(.L_x_49) ;  /* 0x0000000400508947 */ /* 0x006fea0003800000 */
.L_x_51:
[----:B------:R-:W1:Y:S01]  /*1840*/  LDC R2, c[0x0][0x230] ;  /* 0x00008c00ff027b82 */ /* 0x000e620000000800 */
[----:B------:R-:W-:Y:S01]  /*1850*/  UIADD3 UR14, UR14, 0x20, URZ ;  /* 0x000000200e0e7890 */ /* 0x000fe2000fffe03f */
[----:B------:R-:W-:Y:S02]  /*1860*/  WARPGROUP.DEPBAR.LE gsb0, 0x0 ;  /* 0x00008000000079c5 */ /* 0x000fe40000010000 */
[----:B------:R-:W-:Y:S01]  /*1870*/  USHF.R.U32.HI UR20, URZ, 0x4, UR12 ;  /* 0x000000043f147899 */ /* 0x000fe2000801160c */
[----:B------:R-:W-:Y:S01]  /*1880*/  WARPGROUP.ARRIVE ;  /* 0x00000000000079c5 */ /* 0x000fe20000000000 */
[----:B------:R-:W-:Y:S02]  /*1890*/  USHF.R.U32.HI UR22, URZ, 0x4, UR16 ;  /* 0x000000043f167899 */ /* 0x000fe40008011610 */
[----:B------:R-:W-:Y:S02]  /*18a0*/  UIADD3 UR5, UR5, 0x1, URZ ;  /* 0x0000000105057890 */ /* 0x000fe4000fffe03f */
[----:B------:R-:W-:-:S02]  /*18b0*/  USGXT.U32 UR20, UR20, 0xe ;  /* 0x0000000e1414789a */ /* 0x000fc40008000000 */
[----:B------:R-:W-:Y:S02]  /*18c0*/  USGXT.U32 UR22, UR22, 0xe ;  /* 0x0000000e1616789a */ /* 0x000fe40008000000 */
[----:B------:R-:W-:Y:S01]  /*18d0*/  UISETP.NE.U32.AND UP0, UPT, UR5, 0x4, UPT ;  /* 0x000000040500788c */ /* 0x000fe2000bf05070 */
[----:B------:R-:W-:Y:S01]  /*18e0*/  UMOV UR21, 0xc0000010 ;  /* 0xc000001000157882 */ /* 0x000fe20000000000 */
[----:B------:R-:W-:Y:S02]  /*18f0*/  UMOV UR23, 0xc0000010 ;  /* 0xc000001000177882 */ /* 0x000fe40000000000 */
[----:B------:R-:W-:Y:S02]  /*1900*/  USEL UR6, URZ, 0x1, UP0 ;  /* 0x000000013f067887 */ /* 0x000fe40008000000 */
[----:B------:R-:W-:Y:S01]  /*1910*/  USEL UR5, UR5, URZ, UP0 ;  /* 0x0000003f05057287 */ /* 0x000fe20008000000 */
[----:B------:R-:W-:Y:S01]  /*1920*/  QGMMA.64x64x32.F32.E4M3.E4M3 R24, gdesc[UR20], R24, gsb0 ;  /* 0x00e00000141879f3 */ /* 0x000fe20008000818 */
[----:B------:R-:W-:Y:S01]  /*1930*/  ULOP3.LUT UR4, UR4, UR6, URZ, 0x3c, !UPT ;  /* 0x0000000604047292 */ /* 0x000fe2000f8e3c3f */
[----:B-1----:R-:W-:-:S13]  /*1940*/  ISETP.LE.AND P0, PT, R2, UR14, PT ;  /* 0x0000000e02007c0c */ /* 0x002fda000bf03270 */
[----:B------:R-:W-:Y:S05]  /*1950*/  @!P0 BRA `(.L_x_50) ;  /* 0xfffffffc00388947 */ /* 0x000fea000383ffff */
.L_x_48:
[----:B------:R-:W-:Y:S02]  /*1960*/  WARPGROUP.DEPBAR.LE gsb0, 0x0 ;  /* 0x00008000000079c5 */ /* 0x000fe40000010000 */
[----:B--2---:R-:W-:Y:S01]  /*1970*/  BAR.SYNC.DEFER_BLOCKING 0x0 ;  /* 0x0000000000007b1d */ /* 0x004fe20000010000 */
[C---:B------:R-:W-:Y:S01]  /*1980*/  IMAD.SHL.U32 R2, R0.reuse, 0x20, RZ ;  /* 0x0000002000027824 */ /* 0x040fe200078e00ff */
[----:B------:R-:W-:Y:S01]  /*1990*/  ELECT P0, URZ, PT ;  /* 0x00000000003f782f */ /* 0x000fe20003800000 */
[C---:B---3--:R-:W-:Y:S01]  /*19a0*/  IMAD.SHL.U32 R3, R0.reuse, 0x10, RZ ;  /* 0x0000001000037824 */ /* 0x048fe200078e00ff */
[----:B------:R-:W-:Y:S01]  /*19b0*/  F2FP.SATFINITE.E4M3.F32.PACK_AB_MERGE_C R24, R25, R24, RZ ;  /* 0x000000181918723e */ /* 0x000fe200048070ff */
[----:B------:R-:W-:Y:S01]  /*19c0*/  IMAD.SHL.U32 R0, R0, 0x2, RZ ;  /* 0x0000000200007824 */ /* 0x000fe200078e00ff */
[----:B------:R-:W-:Y:S01]  /*19d0*/  LOP3.LUT R2, R2, 0xc00, RZ, 0xc0, !PT ;  /* 0x00000c0002027812 */ /* 0x000fe200078ec0ff */
[----:B------:R-:W-:Y:S01]  /*19e0*/  UMOV UR9, UR19 ;  /* 0x0000001300097c82 */ /* 0x000fe20008000000 */
[----:B------:R-:W-:Y:S01]  /*19f0*/  F2FP.SATFINITE.E4M3.F32.PACK_AB_MERGE_C R26, R27, R26, RZ ;  /* 0x0000001a1b1a723e */ /* 0x000fe200048070ff */
[----:B------:R-:W-:Y:S01]  /*1a00*/  UMOV UR10, UR15 ;  /* 0x0000000f000a7c82 */ /* 0x000fe20008000000 */
[----:B------:R-:W-:-:S02]  /*1a10*/  LOP3.LUT R3, R2, 0x1c0, R3, 0xf8, !PT ;  /* 0x000001c002037812 */ /* 0x000fc400078ef803 */
[----:B------:R-:W-:Y:S02]  /*1a20*/  F2FP.SATFINITE.E4M3.F32.PACK_AB_MERGE_C R28, R29, R28, RZ ;  /* 0x0000001c1d1c723e */ /* 0x000fe400048070ff */
[----:B------:R-:W-:Y:S02]  /*1a30*/  LOP3.LUT R3, R3, 0x36, R0, 0xf8, !PT ;  /* 0x0000003603037812 */ /* 0x000fe400078ef800 */
[----:B------:R-:W-:Y:S02]  /*1a40*/  F2FP.SATFINITE.E4M3.F32.PACK_AB_MERGE_C R30, R31, R30, RZ ;  /* 0x0000001e1f1e723e */ /* 0x000fe400048070ff */
[----:B------:R-:W-:Y:S02]  /*1a50*/  F2FP.SATFINITE.E4M3.F32.PACK_AB_MERGE_C R32, R33, R32, RZ ;  /* 0x000000202120723e */ /* 0x000fe400048070ff */
[----:B------:R-:W-:Y:S02]  /*1a60*/  F2FP.SATFINITE.E4M3.F32.PACK_AB_MERGE_C R34, R35, R34, RZ ;  /* 0x000000222322723e */ /* 0x000fe400048070ff */
[----:B------:R-:W-:Y:S01]  /*1a70*/  F2FP.SATFINITE.E4M3.F32.PACK_AB_MERGE_C R36, R37, R36, RZ ;  /* 0x000000242524723e */ /* 0x000fe200048070ff */
[----:B------:R-:W2:Y:S02]  /*1a80*/  @!P2 SYNCS.CCTL.IV [UR8+0x4000] ;  /* 0x00400000ff00a9b1 */ /* 0x000ea40008000008 */
[----:B--2---:R-:W-:Y:S01]  /*1a90*/  BAR.SYNC.DEFER_BLOCKING 0x0 ;  /* 0x0000000000007b1d */ /* 0x004fe20000010000 */
[----:B------:R-:W-:-:S02]  /*1aa0*/  F2FP.SATFINITE.E4M3.F32.PACK_AB_MERGE_C R38, R39, R38, RZ ;  /* 0x000000262726723e */ /* 0x000fc400048070ff */
[----:B------:R-:W-:Y:S02]  /*1ab0*/  ISETP.LT.U32.AND P0, PT, R7, 0x20, P0 ;  /* 0x000000200700780c */ /* 0x000fe40000701070 */
[----:B----4-:R-:W-:Y:S02]  /*1ac0*/  LOP3.LUT R5, R3, 0x10, RZ, 0x3c, !PT ;  /* 0x0000001003057812 */ /* 0x010fe400078e3cff */
[----:B------:R-:W-:Y:S02]  /*1ad0*/  F2FP.SATFINITE.E4M3.F32.PACK_AB_MERGE_C R40, R41, R40, RZ ;  /* 0x000000282928723e */ /* 0x000fe400048070ff */
[----:B------:R-:W-:Y:S02]  /*1ae0*/  F2FP.SATFINITE.E4M3.F32.PACK_AB_MERGE_C R42, R43, R42, RZ ;  /* 0x0000002a2b2a723e */ /* 0x000fe400048070ff */
[----:B------:R-:W-:Y:S02]  /*1af0*/  F2FP.SATFINITE.E4M3.F32.PACK_AB_MERGE_C R44, R45, R44, RZ ;  /* 0x0000002c2d2c723e */ /* 0x000fe400048070ff */
[----:B------:R-:W-:-:S02]  /*1b00*/  F2FP.SATFINITE.E4M3.F32.PACK_AB_MERGE_C R46, R47, R46, RZ ;  /* 0x0000002e2f2e723e */ /* 0x000fc400048070ff */
[----:B------:R-:W-:Y:S01]  /*1b10*/  LOP3.LUT R7, R3, 0x20, RZ, 0x3c, !PT ;  /* 0x0000002003077812 */ /* 0x000fe200078e3cff */
[----:B------:R-:W-:Y:S01]  /*1b20*/  VOTEU.ANY UP0, P0 ;  /* 0x00000000003f7886 */ /* 0x000fe20000000100 */
[----:B------:R-:W-:Y:S01]  /*1b30*/  F2FP.SATFINITE.E4M3.F32.PACK_AB_MERGE_C R48, R49, R48, RZ ;  /* 0x000000303130723e */ /* 0x000fe200048070ff */
[----:B------:R-:W-:Y:S01]  /*1b40*/  VOTEU.ANY UP1, P0 ;  /* 0x00000000003f7886 */ /* 0x000fe20000020100 */
[----:B------:R-:W-:Y:S02]  /*1b50*/  F2FP.SATFINITE.E4M3.F32.PACK_AB_MERGE_C R50, R51, R50, RZ ;  /* 0x000000323332723e */ /* 0x000fe400048070ff */
[----:B------:R-:W-:Y:S01]  /*1b60*/  F2FP.SATFINITE.E4M3.F32.PACK_AB_MERGE_C R52, R53, R52, RZ ;  /* 0x000000343534723e */ /* 0x000fe200048070ff */
[----:B-1----:R-:W-:Y:S01]  /*1b70*/  @UP0 UMOV UR6, UR24 ;  /* 0x0000001800060c82 */ /* 0x002fe20008000000 */
[----:B------:R-:W-:Y:S01]  /*1b80*/  F2FP.SATFINITE.E4M3.F32.PACK_AB_MERGE_C R54, R55, R54, RZ ;  /* 0x000000363736723e */ /* 0x000fe200048070ff */
[----:B------:R-:W1:Y:S02]  /*1b90*/  @!P2 SYNCS.CCTL.IV [UR8+0x4008] ;  /* 0x00400800ff00a9b1 */ /* 0x000e640008000008 */
[----:B-1----:R-:W-:Y:S01]  /*1ba0*/  BAR.SYNC.DEFER_BLOCKING 0x0 ;  /* 0x0000000000007b1d */ /* 0x002fe20000010000 */
[----:B------:R-:W-:-:S05]  /*1bb0*/  LOP3.LUT R9, R3, 0x30, RZ, 0x3c, !PT ;  /* 0x0000003003097812 */ /* 0x000fca00078e3cff */
[----:B------:R-:W-:Y:S01]  /*1bc0*/  @UP0 UMOV UR7, UR25 ;  /* 0x0000001900070c82 */ /* 0x000fe20008000000 */
[----:B------:R-:W1:Y:S02]  /*1bd0*/  @!P2 SYNCS.CCTL.IV [UR8+0x4010] ;  /* 0x00401000ff00a9b1 */ /* 0x000e640008000008 */
[----:B-1----:R-:W-:Y:S06]  /*1be0*/  BAR.SYNC.DEFER_BLOCKING 0x0 ;  /* 0x0000000000007b1d */ /* 0x002fec0000010000 */
[----:B------:R-:W1:Y:S02]  /*1bf0*/  @!P2 SYNCS.CCTL.IV [UR8+0x4018] ;  /* 0x00401800ff00a9b1 */ /* 0x000e640008000008 */
[----:B-1----:R-:W-:Y:S04]  /*1c00*/  STS.U16 [R3+UR8], R24 ;  /* 0x0000001803007988 */ /* 0x002fe80008000408 */
[----:B------:R-:W-:Y:S04]  /*1c10*/  STS.U16 [R3+UR8+0x200], R26 ;  /* 0x0002001a03007988 */ /* 0x000fe80008000408 */
[----:B------:R-:W-:Y:S04]  /*1c20*/  STS.U16 [R3+UR8+0x8], R28 ;  /* 0x0000081c03007988 */ /* 0x000fe80008000408 */
[----:B------:R-:W-:Y:S04]  /*1c30*/  STS.U16 [R3+UR8+0x208], R30 ;  /* 0x0002081e03007988 */ /* 0x000fe80008000408 */
[----:B------:R-:W-:Y:S04]  /*1c40*/  STS.U16 [R5+UR8], R32 ;  /* 0x0000002005007988 */ /* 0x000fe80008000408 */
        /* <DEDUP_REMOVED lines=10> */
[----:B------:R-:W-:Y:S01]  /*1cf0*/  STS.U16 [R9+UR8+0x208], R54 ;  /* 0x0002083609007988 */ /* 0x000fe20008000408 */
[----:B------:R1:W-:Y:S06]  /*1d00*/  MEMBAR.ALL.CTA ;  /* 0x0000000000007992 */ /* 0x0003ec0000008000 */
[----:B-1----:R-:W1:Y:S02]  /*1d10*/  FENCE.VIEW.ASYNC.S ;  /* 0x00000000000073c6 */ /* 0x002e640000000000 */
[----:B-1----:R-:W-:Y:S06]  /*1d20*/  BAR.SYNC.DEFER_BLOCKING 0x0 ;  /* 0x0000000000007b1d */ /* 0x002fec0000010000 */
[----:B------:R1:W-:Y:S01]  /*1d30*/  @UP1 UTMASTG.2D [UR8], [UR6] ;  /* 0x00000008060013b5 */ /* 0x0003e20008008000 */
[----:B------:R0:W-:Y:S01]  /*1d40*/  UTMACMDFLUSH ;  /* 0x00000000000079b7 */ /* 0x0001e20000000000 */
[----:B------:R-:W-:-:S04]  /*1d50*/  DEPBAR.LE SB0, 0x0 ;  /* 0x000080000000791a */ /* 0x000fc80000000000 */
[----:B------:R-:W-:Y:S06]  /*1d60*/  BAR.SYNC.DEFER_BLOCKING 0x0 ;  /* 0x0000000000007b1d */ /* 0x000fec0000010000 */
[----:B-1----:R-:W-:Y:S05]  /*1d70*/  EXIT ;  /* 0x000000000000794d */ /* 0x002fea0003800000 */
.L_x_49:
[----:B------:R-:W1:Y:S02]  /*1d80*/  SYNCS.PHASECHK.TRANS64.TRYWAIT P0, [UR9+0x4000], R2 ;  /* 0x00400002ff0075a7 */ /* 0x000e640008000149 */
[----:B-1----:R-:W-:Y:S05]  /*1d90*/  @!P0 BRA `(.L_x_49) ;  /* 0xfffffffc00f88947 */ /* 0x002fea000383ffff */
[----:B------:R-:W-:Y:S05]  /*1da0*/  BRA `(.L_x_51) ;  /* 0xfffffff800a47947 */ /* 0x000fea000383ffff */
.L_x_52:
[----:B------:R-:W-:-:S00]  /*1db0*/  BRA `(.L_x_52) ;  /* 0xfffffffc00fc7947 */ /* 0x000fc0000383ffff */
[----:B------:R-:W-:-:S00]  /*1dc0*/  NOP ;  /* 0x0000000000007918 */ /* 0x000fc00000000000 */
        /* <DEDUP_REMOVED lines=11> */
.L_x_53:


//--------------------- .nv.shared.gluon_wgmma    --------------------------
	.section	.nv.shared.gluon_wgmma,"aw",@nobits
	.sectionflags	@""
	.align	16
	.zero		1024


//--------------------- .nv.shared.reserved.0     --------------------------
	.section	.nv.shared.reserved.0,"aw",@nobits
	.weak		__nv_reservedSMEM_offset_0_alias
	.size		__nv_reservedSMEM_offset_0_alias, 0, 0
	.other		__nv_reservedSMEM_offset_0_alias,@"STO_CUDA_RESERVED_SHARED STV_DEFAULT"
__nv_reservedSMEM_offset_0_alias:
	.zero		0


//--------------------- .nv.constant0.gluon_wgmma --------------------------
	.section	.nv.constant0.gluon_wgmma,"a",@progbits
	.sectionflags	@""
	.align	4
.nv.constant0.gluon_wgmma:
	.zero		608


//--------------------- SYMBOLS --------------------------

	.type		.nv.reservedSmem.offset0,@object
	.size		.nv.reservedSmem.offset0,0x4
